	.target	sm_90a

	.elftype	@"ET_EXEC"


//--------------------- .note.nv.tkinfo           --------------------------
	.section	.note.nv.tkinfo,"",@"SHT_NOTE"
	.sectionflags	@"SHF_NOTE_NV_TKINFO"
	.tkinfo
        /*0018*/ 	.word	0x00000002
        /*0030*/ 	.string	""
        /*0030*/ 	.string	"ptxas"
        /*0030*/ 	.string	"Cuda compilation tools, release 13.0, V13.0.88"
        /*0030*/ 	.string	"Build cuda_13.0.r13.0/compiler.36424714_0"
        /*0030*/ 	.string	"-arch sm_90a -m 64 "



//--------------------- .note.nv.cuinfo           --------------------------
	.section	.note.nv.cuinfo,"",@"SHT_NOTE"
	.sectionflags	@"SHF_NOTE_NV_CUINFO"
        /*0018*/ 	.short	0x0002
        /*001a*/ 	.short	0x005a
        /*001c*/ 	.short	0x0082
	.zero		2


//--------------------- .nv.info                  --------------------------
	.section	.nv.info,"",@"SHT_CUDA_INFO"
	.align	4


	//----- nvinfo : EIATTR_REGCOUNT
	.align		4
        /*0000*/ 	.byte	0x04, 0x2f
        /*0002*/ 	.short	(.L_12 - .L_11)
	.align		4
.L_11:
        /*0004*/ 	.word	index@(_ZN7cutlass13device_kernelINS_4gemm6kernel13GemmUniversalIN4cute5tupleIJiiiiEEENS1_10collective13CollectiveMmaINS1_37MainloopSm90TmaGmmaWarpSpecializedFP8ILi3ENS5_IJNS4_1CILi1EEESB_SB_EEENS1_35KernelTmaWarpSpecializedCooperativeEEENS5_IJNSA_ILi128EEENSA_ILi384EEESF_EEENS_12float_e4m3_tENS5_IJlSB_lEEESI_SJ_NS4_8TiledMMAINS4_8MMA_AtomIJNS4_4SM904GMMA31MMA_64x192x32_F32E4M3E4M3_SS_TNILNSN_7ScaleInE1ELSP_1EEEEEENS4_6LayoutINS5_IJNSA_ILi2EEESB_SB_EEENS5_IJSB_NSA_ILi0EEESV_EEEEENS5_IJNS4_10UnderscoreESY_SY_EEEEENS4_13SM90_TMA_LOADENS4_14ComposedLayoutINS4_7SwizzleILi3ELi4ELi3EEENS4_18smem_ptr_flag_bitsILi8EEENSS_INS5_IJNSA_ILi8EEESF_EEENS5_IJSF_SB_EEEEEEEvNS4_8identityES11_S1B_vS1C_EENS_8epilogue10collective6detail29Sm90TmaWarpSpecializedAdapterINS1F_15DefaultEpilogueISI_SJ_SJ_NS1E_6thread17LinearCombinationISI_Li1EffLNS1J_9ScaleType4KindE0ELNS_15FloatRoundStyleE2ESI_EENS1_15EpilogueDefaultEEEEEvvEEEEvNT_6ParamsE)
        /*0008*/ 	.word	0x000000a8


	//----- nvinfo : EIATTR_FRAME_SIZE
	.align		4
.L_12:
        /*000c*/ 	.byte	0x04, 0x11
        /*000e*/ 	.short	(.L_14 - .L_13)
	.align		4
.L_13:
        /*0010*/ 	.word	index@(_ZN7cutlass13device_kernelINS_4gemm6kernel13GemmUniversalIN4cute5tupleIJiiiiEEENS1_10collective13CollectiveMmaINS1_37MainloopSm90TmaGmmaWarpSpecializedFP8ILi3ENS5_IJNS4_1CILi1EEESB_SB_EEENS1_35KernelTmaWarpSpecializedCooperativeEEENS5_IJNSA_ILi128EEENSA_ILi384EEESF_EEENS_12float_e4m3_tENS5_IJlSB_lEEESI_SJ_NS4_8TiledMMAINS4_8MMA_AtomIJNS4_4SM904GMMA31MMA_64x192x32_F32E4M3E4M3_SS_TNILNSN_7ScaleInE1ELSP_1EEEEEENS4_6LayoutINS5_IJNSA_ILi2EEESB_SB_EEENS5_IJSB_NSA_ILi0EEESV_EEEEENS5_IJNS4_10UnderscoreESY_SY_EEEEENS4_13SM90_TMA_LOADENS4_14ComposedLayoutINS4_7SwizzleILi3ELi4ELi3EEENS4_18smem_ptr_flag_bitsILi8EEENSS_INS5_IJNSA_ILi8EEESF_EEENS5_IJSF_SB_EEEEEEEvNS4_8identityES11_S1B_vS1C_EENS_8epilogue10collective6detail29Sm90TmaWarpSpecializedAdapterINS1F_15DefaultEpilogueISI_SJ_SJ_NS1E_6thread17LinearCombinationISI_Li1EffLNS1J_9ScaleType4KindE0ELNS_15FloatRoundStyleE2ESI_EENS1_15EpilogueDefaultEEEEEvvEEEEvNT_6ParamsE)
        /*0014*/ 	.word	0x00000300


	//----- nvinfo : EIATTR_MIN_STACK_SIZE
	.align		4
.L_14:
        /*0018*/ 	.byte	0x04, 0x12
        /*001a*/ 	.short	(.L_16 - .L_15)
	.align		4
.L_15:
        /*001c*/ 	.word	index@(_ZN7cutlass13device_kernelINS_4gemm6kernel13GemmUniversalIN4cute5tupleIJiiiiEEENS1_10collective13CollectiveMmaINS1_37MainloopSm90TmaGmmaWarpSpecializedFP8ILi3ENS5_IJNS4_1CILi1EEESB_SB_EEENS1_35KernelTmaWarpSpecializedCooperativeEEENS5_IJNSA_ILi128EEENSA_ILi384EEESF_EEENS_12float_e4m3_tENS5_IJlSB_lEEESI_SJ_NS4_8TiledMMAINS4_8MMA_AtomIJNS4_4SM904GMMA31MMA_64x192x32_F32E4M3E4M3_SS_TNILNSN_7ScaleInE1ELSP_1EEEEEENS4_6LayoutINS5_IJNSA_ILi2EEESB_SB_EEENS5_IJSB_NSA_ILi0EEESV_EEEEENS5_IJNS4_10UnderscoreESY_SY_EEEEENS4_13SM90_TMA_LOADENS4_14ComposedLayoutINS4_7SwizzleILi3ELi4ELi3EEENS4_18smem_ptr_flag_bitsILi8EEENSS_INS5_IJNSA_ILi8EEESF_EEENS5_IJSF_SB_EEEEEEEvNS4_8identityES11_S1B_vS1C_EENS_8epilogue10collective6detail29Sm90TmaWarpSpecializedAdapterINS1F_15DefaultEpilogueISI_SJ_SJ_NS1E_6thread17LinearCombinationISI_Li1EffLNS1J_9ScaleType4KindE0ELNS_15FloatRoundStyleE2ESI_EENS1_15EpilogueDefaultEEEEEvvEEEEvNT_6ParamsE)
        /*0020*/ 	.word	0x00000300
.L_16:


//--------------------- .nv.compat                --------------------------
	.section	.nv.compat,"",@"SHT_CUDA_COMPAT_INFO"
	.align	4
        /*0000*/ 	.byte	0x02, 0x09, 0x01, 0x00, 0x02, 0x02, 0x04, 0x00, 0x02, 0x05, 0x05, 0x00, 0x03, 0x07, 0x01, 0x01
        /*0010*/ 	.byte	0x02, 0x03, 0x01, 0x00, 0x02, 0x06, 0x01, 0x00, 0x04, 0x0b, 0x08, 0x00, 0x00, 0x00, 0x00, 0x00
        /*0020*/ 	.byte	0x00, 0x00, 0x00, 0x00


//--------------------- .nv.info._ZN7cutlass13device_kernelINS_4gemm6kernel13GemmUniversalIN4cute5tupleIJiiiiEEENS1_10collective13CollectiveMmaINS1_37MainloopSm90TmaGmmaWarpSpecializedFP8ILi3ENS5_IJNS4_1CILi1EEESB_SB_EEENS1_35KernelTmaWarpSpecializedCooperativeEEENS5_IJNSA_ILi128EEENSA_ILi384EEESF_EEENS_12float_e4m3_tENS5_IJlSB_lEEESI_SJ_NS4_8TiledMMAINS4_8MMA_AtomIJNS4_4SM904GMMA31MMA_64x192x32_F32E4M3E4M3_SS_TNILNSN_7ScaleInE1ELSP_1EEEEEENS4_6LayoutINS5_IJNSA_ILi2EEESB_SB_EEENS5_IJSB_NSA_ILi0EEESV_EEEEENS5_IJNS4_10UnderscoreESY_SY_EEEEENS4_13SM90_TMA_LOADENS4_14ComposedLayoutINS4_7SwizzleILi3ELi4ELi3EEENS4_18smem_ptr_flag_bitsILi8EEENSS_INS5_IJNSA_ILi8EEESF_EEENS5_IJSF_SB_EEEEEEEvNS4_8identityES11_S1B_vS1C_EENS_8epilogue10collective6detail29Sm90TmaWarpSpecializedAdapterINS1F_15DefaultEpilogueISI_SJ_SJ_NS1E_6thread17LinearCombinationISI_Li1EffLNS1J_9ScaleType4KindE0ELNS_15FloatRoundStyleE2ESI_EENS1_15EpilogueDefaultEEEEEvvEEEEvNT_6ParamsE --------------------------
	.section	.nv.info._ZN7cutlass13device_kernelINS_4gemm6kernel13GemmUniversalIN4cute5tupleIJiiiiEEENS1_10collective13CollectiveMmaINS1_37MainloopSm90TmaGmmaWarpSpecializedFP8ILi3ENS5_IJNS4_1CILi1EEESB_SB_EEENS1_35KernelTmaWarpSpecializedCooperativeEEENS5_IJNSA_ILi128EEENSA_ILi384EEESF_EEENS_12float_e4m3_tENS5_IJlSB_lEEESI_SJ_NS4_8TiledMMAINS4_8MMA_AtomIJNS4_4SM904GMMA31MMA_64x192x32_F32E4M3E4M3_SS_TNILNSN_7ScaleInE1ELSP_1EEEEEENS4_6LayoutINS5_IJNSA_ILi2EEESB_SB_EEENS5_IJSB_NSA_ILi0EEESV_EEEEENS5_IJNS4_10UnderscoreESY_SY_EEEEENS4_13SM90_TMA_LOADENS4_14ComposedLayoutINS4_7SwizzleILi3ELi4ELi3EEENS4_18smem_ptr_flag_bitsILi8EEENSS_INS5_IJNSA_ILi8EEESF_EEENS5_IJSF_SB_EEEEEEEvNS4_8identityES11_S1B_vS1C_EENS_8epilogue10collective6detail29Sm90TmaWarpSpecializedAdapterINS1F_15DefaultEpilogueISI_SJ_SJ_NS1E_6thread17LinearCombinationISI_Li1EffLNS1J_9ScaleType4KindE0ELNS_15FloatRoundStyleE2ESI_EENS1_15EpilogueDefaultEEEEEvvEEEEvNT_6ParamsE,"",@"SHT_CUDA_INFO"
	.sectionflags	@""
	.align	4


	//----- nvinfo : EIATTR_CUDA_API_VERSION
	.align		4
        /*0000*/ 	.byte	0x04, 0x37
        /*0002*/ 	.short	(.L_18 - .L_17)
.L_17:
        /*0004*/ 	.word	0x00000082


	//----- nvinfo : EIATTR_KPARAM_INFO
	.align		4
.L_18:
        /*0008*/ 	.byte	0x04, 0x17
        /*000a*/ 	.short	(.L_20 - .L_19)
.L_19:
        /*000c*/ 	.word	0x00000000
        /*0010*/ 	.short	0x0000
        /*0012*/ 	.short	0x0070
        /*0014*/ 	.byte	0x00, 0xf0, 0x01, 0x10


	//----- nvinfo : EIATTR_SPARSE_MMA_MASK
	.align		4
.L_20:
        /*0018*/ 	.byte	0x03, 0x50
        /*001a*/ 	.short	0x0000


	//----- nvinfo : EIATTR_MAXREG_COUNT
	.align		4
        /*001c*/ 	.byte	0x03, 0x1b
        /*001e*/ 	.short	0x00a8


	//----- nvinfo : EIATTR_NUM_BARRIERS
	.align		4
        /*0020*/ 	.byte	0x02, 0x4c
        /*0022*/ 	.byte	0x01
	.zero		1


	//----- nvinfo : EIATTR_ANNOTATIONS
	.align		4
        /*0024*/ 	.byte	0x04, 0x55
        /*0026*/ 	.short	(.L_22 - .L_21)


	//   ....[0]....
.L_21:
        /*0028*/ 	.word	0x00000001
        /*002c*/ 	.byte	0x70, 0x05, 0x00, 0x00, 0x01, 0x00, 0x00, 0x00, 0x90, 0x05, 0x00, 0x00, 0x01, 0x00, 0x00, 0x00
        /* <DEDUP_REMOVED lines=764> */
        /*2ffc*/ 	.byte	0x20, 0xa4, 0x01, 0x00


	//----- nvinfo : EIATTR_MERCURY_ISA_VERSION
	.align		4
.L_22:
        /*3000*/ 	.byte	0x03, 0x5f
        /*3002*/ 	.short	0x0101


	//----- nvinfo : EIATTR_INT_WARP_WIDE_INSTR_OFFSETS
	.align		4
        /*3004*/ 	.byte	0x04, 0x31
        /*3006*/ 	.short	(.L_24 - .L_23)


	//   ....[0]....
.L_23:
        /*3008*/ 	.word	0x00000460


	//   ....[1]....
        /*300c*/ 	.word	0x00000480


	//   ....[2]....
        /*3010*/ 	.word	0x00000580


	//----- nvinfo : EIATTR_COOP_GROUP_MASK_REGIDS
	.align		4
.L_24:
        /*3014*/ 	.byte	0x04, 0x29
        /*3016*/ 	.short	(.L_26 - .L_25)


	//   ....[0]....
.L_25:
        /*3018*/ 	.word	0xffffffff


	//   ....[1]....
        /*301c*/ 	.word	0xffffffff


	//   ....[2]....
        /*3020*/ 	.word	0xffffffff


	//   ....[3]....
        /*3024*/ 	.word	0xffffffff


	//   ....[4]....
        /*3028*/ 	.word	0xffffffff


	//----- nvinfo : EIATTR_COOP_GROUP_INSTR_OFFSETS
	.align		4
.L_26:
        /*302c*/ 	.byte	0x04, 0x28
        /*302e*/ 	.short	(.L_28 - .L_27)


	//   ....[0]....
.L_27:
        /*3030*/ 	.word	0x00000070


	//   ....[1]....
        /*3034*/ 	.word	0x00000080


	//   ....[2]....
        /*3038*/ 	.word	0x000001a0


	//   ....[3]....
        /*303c*/ 	.word	0x000003a0


	//   ....[4]....
        /*3040*/ 	.word	0x00001ee0


	//----- nvinfo : EIATTR_REG_RECONFIG
	.align		4
.L_28:
        /*3044*/ 	.byte	0x01, 0x54
	.zero		2


	//----- nvinfo : EIATTR_MBARRIER_INSTR_OFFSETS
	.align		4
        /*3048*/ 	.byte	0x04, 0x39
        /*304a*/ 	.short	(.L_30 - .L_29)


	//   ....[0]....
.L_29:
        /*304c*/ 	.word	0x00000320
        /*3050*/ 	.word	0x000000ff
        /*3054*/ 	.word	0x00000000
        /*3058*/ 	.short	0x0100
        /*305a*/ 	.byte	0x09
	.zero		1


	//   ....[1]....
        /*305c*/ 	.word	0x00000330
        /*3060*/ 	.word	0x000000ff
        /*3064*/ 	.word	0x00000018
        /*3068*/ 	.short	0x0100
        /*306a*/ 	.byte	0x09
	.zero		1


	//   ....[2]....
        /*306c*/ 	.word	0x00000340
        /*3070*/ 	.word	0x000000ff
        /*3074*/ 	.word	0x00000008
        /*3078*/ 	.short	0x0100
        /*307a*/ 	.byte	0x09
	.zero		1


	//   ....[3]....
        /*307c*/ 	.word	0x00000350
        /*3080*/ 	.word	0x000000ff
        /*3084*/ 	.word	0x00000020
        /*3088*/ 	.short	0x0100
        /*308a*/ 	.byte	0x09
	.zero		1


	//   ....[4]....
        /*308c*/ 	.word	0x00000360
        /*3090*/ 	.word	0x000000ff
        /*3094*/ 	.word	0x00000010
        /*3098*/ 	.short	0x0100
        /*309a*/ 	.byte	0x09
	.zero		1


	//   ....[5]....
        /*309c*/ 	.word	0x00000370
        /*30a0*/ 	.word	0x000000ff
        /*30a4*/ 	.word	0x00000028
        /*30a8*/ 	.short	0x0100
        /*30aa*/ 	.byte	0x09
	.zero		1


	//   ....[6]....
        /*30ac*/ 	.word	0x000005b0
        /*30b0*/ 	.word	0x000000ff
        /*30b4*/ 	.word	0x00000040
        /*30b8*/ 	.short	0x0100
        /*30ba*/ 	.byte	0x06
	.zero		1


	//   ....[7]....
        /*30bc*/ 	.word	0x000005c0
        /*30c0*/ 	.word	0x000000ff
        /*30c4*/ 	.word	0x00000048
        /*30c8*/ 	.short	0x0100
        /*30ca*/ 	.byte	0x06
	.zero		1


	//   ....[8]....
        /*30cc*/ 	.word	0x000022e0
        /*30d0*/ 	.word	0x000000ff
        /*30d4*/ 	.word	0x00000000
        /*30d8*/ 	.short	0x010a
        /*30da*/ 	.byte	0x06
	.zero		1


	//   ....[9]....
        /*30dc*/ 	.word	0x00002320
        /*30e0*/ 	.word	0x000000ff
        /*30e4*/ 	.word	0x00000000
        /*30e8*/ 	.short	0x010a
        /*30ea*/ 	.byte	0x06
	.zero		1


	//   ....[10]....
        /*30ec*/ 	.word	0x00004890
        /*30f0*/ 	.word	0x000000ff
        /*30f4*/ 	.word	0x00000000
        /*30f8*/ 	.short	0x010a
        /*30fa*/ 	.byte	0x10
	.zero		1


	//   ....[11]....
        /*30fc*/ 	.word	0x000048d0
        /*3100*/ 	.word	0x000000ff
        /*3104*/ 	.word	0x00000000
        /*3108*/ 	.short	0x010a
        /*310a*/ 	.byte	0x10
	.zero		1


	//   ....[12]....
        /*310c*/ 	.word	0x00006e70
        /*3110*/ 	.word	0x000000ff
        /*3114*/ 	.word	0x00000000
        /*3118*/ 	.short	0x0101
        /*311a*/ 	.byte	0x08
	.zero		1


	//   ....[13]....
        /*311c*/ 	.word	0x00009460
        /*3120*/ 	.word	0x000000ff
        /*3124*/ 	.word	0x00000000
        /*3128*/ 	.short	0x0101
        /*312a*/ 	.byte	0x08
	.zero		1


	//   ....[14]....
        /*312c*/ 	.word	0x000196e0
        /*3130*/ 	.word	0x0000000e
        /*3134*/ 	.word	0x00000018
        /*3138*/ 	.short	0x010a
        /*313a*/ 	.byte	0x3f
	.zero		1


	//   ....[15]....
        /*313c*/ 	.word	0x00019a60
        /*3140*/ 	.word	0x00000004
        /*3144*/ 	.word	0x00000048
        /*3148*/ 	.short	0x0101
        /*314a*/ 	.byte	0x3f
	.zero		1


	//   ....[16]....
        /*314c*/ 	.word	0x0001a200
        /*3150*/ 	.word	0x00000007
        /*3154*/ 	.word	0x00000000
        /*3158*/ 	.short	0x010a
        /*315a*/ 	.byte	0x3f
	.zero		1


	//   ....[17]....
        /*315c*/ 	.word	0x0001a280
        /*3160*/ 	.word	0x00000009
        /*3164*/ 	.word	0x00000000
        /*3168*/ 	.short	0x010a
        /*316a*/ 	.byte	0x3f
	.zero		1


	//   ....[18]....
        /*316c*/ 	.word	0x0001a310
        /*3170*/ 	.word	0x00000003
        /*3174*/ 	.word	0x00000000
        /*3178*/ 	.short	0x010a
        /*317a*/ 	.byte	0x3f
	.zero		1


	//   ....[19]....
        /*317c*/ 	.word	0x0001a380
        /*3180*/ 	.word	0x00000003
        /*3184*/ 	.word	0x00000000
        /*3188*/ 	.short	0x010a
        /*318a*/ 	.byte	0x3f
	.zero		1


	//   ....[20]....
        /*318c*/ 	.word	0x0001a3f0
        /*3190*/ 	.word	0x00000000
        /*3194*/ 	.word	0x00000000
        /*3198*/ 	.short	0x010a
        /*319a*/ 	.byte	0x3f
	.zero		1


	//   ....[21]....
        /*319c*/ 	.word	0x0001a4d0
        /*31a0*/ 	.word	0x0000000e
        /*31a4*/ 	.word	0x00000018
        /*31a8*/ 	.short	0x010a
        /*31aa*/ 	.byte	0x3f
	.zero		1


	//   ....[22]....
        /*31ac*/ 	.word	0x0001a5b0
        /*31b0*/ 	.word	0x00000007
        /*31b4*/ 	.word	0x00000000
        /*31b8*/ 	.short	0x010a
        /*31ba*/ 	.byte	0x3f
	.zero		1


	//   ....[23]....
        /*31bc*/ 	.word	0x0001a600
        /*31c0*/ 	.word	0x00000009
        /*31c4*/ 	.word	0x00000000
        /*31c8*/ 	.short	0x010a
        /*31ca*/ 	.byte	0x3f
	.zero		1


	//----- nvinfo : EIATTR_NUM_MBARRIERS
	.align		4
.L_30:
        /*31cc*/ 	.byte	0x03, 0x38
        /*31ce*/ 	.short	0x0008


	//----- nvinfo : EIATTR_EXIT_INSTR_OFFSETS
	.align		4
        /*31d0*/ 	.byte	0x04, 0x1c
        /*31d2*/ 	.short	(.L_32 - .L_31)


	//   ....[0]....
.L_31:
        /*31d4*/ 	.word	0x00000620


	//   ....[1]....
        /*31d8*/ 	.word	0x00000f80


	//   ....[2]....
        /*31dc*/ 	.word	0x00018d00


	//   ....[3]....
        /*31e0*/ 	.word	0x00019370


	//   ....[4]....
        /*31e4*/ 	.word	0x0001a360


	//----- nvinfo : EIATTR_MAX_THREADS
	.align		4
.L_32:
        /*31e8*/ 	.byte	0x04, 0x05
        /*31ea*/ 	.short	(.L_34 - .L_33)
.L_33:
        /*31ec*/ 	.word	0x00000180
        /*31f0*/ 	.word	0x00000001
        /*31f4*/ 	.word	0x00000001


	//----- nvinfo : EIATTR_CRS_STACK_SIZE
	.align		4
.L_34:
        /*31f8*/ 	.byte	0x04, 0x1e
        /*31fa*/ 	.short	(.L_36 - .L_35)
.L_35:
        /*31fc*/ 	.word	0x00000000


	//----- nvinfo : EIATTR_CBANK_PARAM_SIZE
	.align		4
.L_36:
        /*3200*/ 	.byte	0x03, 0x19
        /*3202*/ 	.short	0x0470


	//----- nvinfo : EIATTR_PARAM_CBANK
	.align		4
        /*3204*/ 	.byte	0x04, 0x0a
        /*3206*/ 	.short	(.L_38 - .L_37)
	.align		4
.L_37:
        /*3208*/ 	.word	index@(.nv.constant0._ZN7cutlass13device_kernelINS_4gemm6kernel13GemmUniversalIN4cute5tupleIJiiiiEEENS1_10collective13CollectiveMmaINS1_37MainloopSm90TmaGmmaWarpSpecializedFP8ILi3ENS5_IJNS4_1CILi1EEESB_SB_EEENS1_35KernelTmaWarpSpecializedCooperativeEEENS5_IJNSA_ILi128EEENSA_ILi384EEESF_EEENS_12float_e4m3_tENS5_IJlSB_lEEESI_SJ_NS4_8TiledMMAINS4_8MMA_AtomIJNS4_4SM904GMMA31MMA_64x192x32_F32E4M3E4M3_SS_TNILNSN_7ScaleInE1ELSP_1EEEEEENS4_6LayoutINS5_IJNSA_ILi2EEESB_SB_EEENS5_IJSB_NSA_ILi0EEESV_EEEEENS5_IJNS4_10UnderscoreESY_SY_EEEEENS4_13SM90_TMA_LOADENS4_14ComposedLayoutINS4_7SwizzleILi3ELi4ELi3EEENS4_18smem_ptr_flag_bitsILi8EEENSS_INS5_IJNSA_ILi8EEESF_EEENS5_IJSF_SB_EEEEEEEvNS4_8identityES11_S1B_vS1C_EENS_8epilogue10collective6detail29Sm90TmaWarpSpecializedAdapterINS1F_15DefaultEpilogueISI_SJ_SJ_NS1E_6thread17LinearCombinationISI_Li1EffLNS1J_9ScaleType4KindE0ELNS_15FloatRoundStyleE2ESI_EENS1_15EpilogueDefaultEEEEEvvEEEEvNT_6ParamsE)
        /*320c*/ 	.short	0x0210
        /*320e*/ 	.short	0x0470


	//----- nvinfo : EIATTR_SW_WAR
	.align		4
.L_38:
        /*3210*/ 	.byte	0x04, 0x36
        /*3212*/ 	.short	(.L_40 - .L_39)
.L_39:
        /*3214*/ 	.word	0x00000008
.L_40:


//--------------------- .nv.callgraph             --------------------------
	.section	.nv.callgraph,"",@"SHT_CUDA_CALLGRAPH"
	.align	4
	.sectionentsize	8
	.align		4
        /*0000*/ 	.word	0x00000000
	.align		4
        /*0004*/ 	.word	0xffffffff
	.align		4
        /*0008*/ 	.word	0x00000000
	.align		4
        /*000c*/ 	.word	0xfffffffe
	.align		4
        /*0010*/ 	.word	0x00000000
	.align		4
        /*0014*/ 	.word	0xfffffffd
	.align		4
        /*0018*/ 	.word	0x00000000
	.align		4
        /*001c*/ 	.word	0xfffffffc


//--------------------- .nv.constant4             --------------------------
	.section	.nv.constant4,"a",@progbits
	.align	8
	.align		8
.nv.constant4:
        /*0000*/ 	.dword	_ZN39_INTERNAL_b7019778_4_k_cu_93cc8196_63484cuda3std3__45__cpo5beginE
	.align		8
        /*0008*/ 	.dword	_ZN39_INTERNAL_b7019778_4_k_cu_93cc8196_63484cuda3std3__45__cpo3endE
	.align		8
        /*0010*/ 	.dword	_ZN39_INTERNAL_b7019778_4_k_cu_93cc8196_63484cuda3std3__45__cpo6cbeginE
	.align		8
        /*0018*/ 	.dword	_ZN39_INTERNAL_b7019778_4_k_cu_93cc8196_63484cuda3std3__45__cpo4cendE
	.align		8
        /*0020*/ 	.dword	_ZN39_INTERNAL_b7019778_4_k_cu_93cc8196_63484cuda3std3__441_GLOBAL__N__b7019778_4_k_cu_93cc8196_63486ignoreE
	.align		8
        /*0028*/ 	.dword	_ZN39_INTERNAL_b7019778_4_k_cu_93cc8196_63484cuda3std3__419piecewise_constructE
	.align		8
        /*0030*/ 	.dword	_ZN39_INTERNAL_b7019778_4_k_cu_93cc8196_63484cuda3std3__48in_placeE
	.align		8
        /*0038*/ 	.dword	_ZN39_INTERNAL_b7019778_4_k_cu_93cc8196_63484cuda3std6ranges3__45__cpo4swapE
	.align		8
        /*0040*/ 	.dword	_ZN39_INTERNAL_b7019778_4_k_cu_93cc8196_63484cuda3std6ranges3__45__cpo9iter_moveE
	.align		8
        /*0048*/ 	.dword	_ZN39_INTERNAL_b7019778_4_k_cu_93cc8196_63484cute7productE
	.align		8
        /*0050*/ 	.dword	_ZN39_INTERNAL_b7019778_4_k_cu_93cc8196_63484cute1_E


//--------------------- .text._ZN7cutlass13device_kernelINS_4gemm6kernel13GemmUniversalIN4cute5tupleIJiiiiEEENS1_10collective13CollectiveMmaINS1_37MainloopSm90TmaGmmaWarpSpecializedFP8ILi3ENS5_IJNS4_1CILi1EEESB_SB_EEENS1_35KernelTmaWarpSpecializedCooperativeEEENS5_IJNSA_ILi128EEENSA_ILi384EEESF_EEENS_12float_e4m3_tENS5_IJlSB_lEEESI_SJ_NS4_8TiledMMAINS4_8MMA_AtomIJNS4_4SM904GMMA31MMA_64x192x32_F32E4M3E4M3_SS_TNILNSN_7ScaleInE1ELSP_1EEEEEENS4_6LayoutINS5_IJNSA_ILi2EEESB_SB_EEENS5_IJSB_NSA_ILi0EEESV_EEEEENS5_IJNS4_10UnderscoreESY_SY_EEEEENS4_13SM90_TMA_LOADENS4_14ComposedLayoutINS4_7SwizzleILi3ELi4ELi3EEENS4_18smem_ptr_flag_bitsILi8EEENSS_INS5_IJNSA_ILi8EEESF_EEENS5_IJSF_SB_EEEEEEEvNS4_8identityES11_S1B_vS1C_EENS_8epilogue10collective6detail29Sm90TmaWarpSpecializedAdapterINS1F_15DefaultEpilogueISI_SJ_SJ_NS1E_6thread17LinearCombinationISI_Li1EffLNS1J_9ScaleType4KindE0ELNS_15FloatRoundStyleE2ESI_EENS1_15EpilogueDefaultEEEEEvvEEEEvNT_6ParamsE --------------------------
	.section	.text._ZN7cutlass13device_kernelINS_4gemm6kernel13GemmUniversalIN4cute5tupleIJiiiiEEENS1_10collective13CollectiveMmaINS1_37MainloopSm90TmaGmmaWarpSpecializedFP8ILi3ENS5_IJNS4_1CILi1EEESB_SB_EEENS1_35KernelTmaWarpSpecializedCooperativeEEENS5_IJNSA_ILi128EEENSA_ILi384EEESF_EEENS_12float_e4m3_tENS5_IJlSB_lEEESI_SJ_NS4_8TiledMMAINS4_8MMA_AtomIJNS4_4SM904GMMA31MMA_64x192x32_F32E4M3E4M3_SS_TNILNSN_7ScaleInE1ELSP_1EEEEEENS4_6LayoutINS5_IJNSA_ILi2EEESB_SB_EEENS5_IJSB_NSA_ILi0EEESV_EEEEENS5_IJNS4_10UnderscoreESY_SY_EEEEENS4_13SM90_TMA_LOADENS4_14ComposedLayoutINS4_7SwizzleILi3ELi4ELi3EEENS4_18smem_ptr_flag_bitsILi8EEENSS_INS5_IJNSA_ILi8EEESF_EEENS5_IJSF_SB_EEEEEEEvNS4_8identityES11_S1B_vS1C_EENS_8epilogue10collective6detail29Sm90TmaWarpSpecializedAdapterINS1F_15DefaultEpilogueISI_SJ_SJ_NS1E_6thread17LinearCombinationISI_Li1EffLNS1J_9ScaleType4KindE0ELNS_15FloatRoundStyleE2ESI_EENS1_15EpilogueDefaultEEEEEvvEEEEvNT_6ParamsE,"ax",@progbits
	.align	128
.text._ZN7cutlass13device_kernelINS_4gemm6kernel13GemmUniversalIN4cute5tupleIJiiiiEEENS1_10collective13CollectiveMmaINS1_37MainloopSm90TmaGmmaWarpSpecializedFP8ILi3ENS5_IJNS4_1CILi1EEESB_SB_EEENS1_35KernelTmaWarpSpecializedCooperativeEEENS5_IJNSA_ILi128EEENSA_ILi384EEESF_EEENS_12float_e4m3_tENS5_IJlSB_lEEESI_SJ_NS4_8TiledMMAINS4_8MMA_AtomIJNS4_4SM904GMMA31MMA_64x192x32_F32E4M3E4M3_SS_TNILNSN_7ScaleInE1ELSP_1EEEEEENS4_6LayoutINS5_IJNSA_ILi2EEESB_SB_EEENS5_IJSB_NSA_ILi0EEESV_EEEEENS5_IJNS4_10UnderscoreESY_SY_EEEEENS4_13SM90_TMA_LOADENS4_14ComposedLayoutINS4_7SwizzleILi3ELi4ELi3EEENS4_18smem_ptr_flag_bitsILi8EEENSS_INS5_IJNSA_ILi8EEESF_EEENS5_IJSF_SB_EEEEEEEvNS4_8identityES11_S1B_vS1C_EENS_8epilogue10collective6detail29Sm90TmaWarpSpecializedAdapterINS1F_15DefaultEpilogueISI_SJ_SJ_NS1E_6thread17LinearCombinationISI_Li1EffLNS1J_9ScaleType4KindE0ELNS_15FloatRoundStyleE2ESI_EENS1_15EpilogueDefaultEEEEEvvEEEEvNT_6ParamsE:
        .type           _ZN7cutlass13device_kernelINS_4gemm6kernel13GemmUniversalIN4cute5tupleIJiiiiEEENS1_10collective13CollectiveMmaINS1_37MainloopSm90TmaGmmaWarpSpecializedFP8ILi3ENS5_IJNS4_1CILi1EEESB_SB_EEENS1_35KernelTmaWarpSpecializedCooperativeEEENS5_IJNSA_ILi128EEENSA_ILi384EEESF_EEENS_12float_e4m3_tENS5_IJlSB_lEEESI_SJ_NS4_8TiledMMAINS4_8MMA_AtomIJNS4_4SM904GMMA31MMA_64x192x32_F32E4M3E4M3_SS_TNILNSN_7ScaleInE1ELSP_1EEEEEENS4_6LayoutINS5_IJNSA_ILi2EEESB_SB_EEENS5_IJSB_NSA_ILi0EEESV_EEEEENS5_IJNS4_10UnderscoreESY_SY_EEEEENS4_13SM90_TMA_LOADENS4_14ComposedLayoutINS4_7SwizzleILi3ELi4ELi3EEENS4_18smem_ptr_flag_bitsILi8EEENSS_INS5_IJNSA_ILi8EEESF_EEENS5_IJSF_SB_EEEEEEEvNS4_8identityES11_S1B_vS1C_EENS_8epilogue10collective6detail29Sm90TmaWarpSpecializedAdapterINS1F_15DefaultEpilogueISI_SJ_SJ_NS1E_6thread17LinearCombinationISI_Li1EffLNS1J_9ScaleType4KindE0ELNS_15FloatRoundStyleE2ESI_EENS1_15EpilogueDefaultEEEEEvvEEEEvNT_6ParamsE,@function
        .size           _ZN7cutlass13device_kernelINS_4gemm6kernel13GemmUniversalIN4cute5tupleIJiiiiEEENS1_10collective13CollectiveMmaINS1_37MainloopSm90TmaGmmaWarpSpecializedFP8ILi3ENS5_IJNS4_1CILi1EEESB_SB_EEENS1_35KernelTmaWarpSpecializedCooperativeEEENS5_IJNSA_ILi128EEENSA_ILi384EEESF_EEENS_12float_e4m3_tENS5_IJlSB_lEEESI_SJ_NS4_8TiledMMAINS4_8MMA_AtomIJNS4_4SM904GMMA31MMA_64x192x32_F32E4M3E4M3_SS_TNILNSN_7ScaleInE1ELSP_1EEEEEENS4_6LayoutINS5_IJNSA_ILi2EEESB_SB_EEENS5_IJSB_NSA_ILi0EEESV_EEEEENS5_IJNS4_10UnderscoreESY_SY_EEEEENS4_13SM90_TMA_LOADENS4_14ComposedLayoutINS4_7SwizzleILi3ELi4ELi3EEENS4_18smem_ptr_flag_bitsILi8EEENSS_INS5_IJNSA_ILi8EEESF_EEENS5_IJSF_SB_EEEEEEEvNS4_8identityES11_S1B_vS1C_EENS_8epilogue10collective6detail29Sm90TmaWarpSpecializedAdapterINS1F_15DefaultEpilogueISI_SJ_SJ_NS1E_6thread17LinearCombinationISI_Li1EffLNS1J_9ScaleType4KindE0ELNS_15FloatRoundStyleE2ESI_EENS1_15EpilogueDefaultEEEEEvvEEEEvNT_6ParamsE,(.L_x_455 - _ZN7cutlass13device_kernelINS_4gemm6kernel13GemmUniversalIN4cute5tupleIJiiiiEEENS1_10collective13CollectiveMmaINS1_37MainloopSm90TmaGmmaWarpSpecializedFP8ILi3ENS5_IJNS4_1CILi1EEESB_SB_EEENS1_35KernelTmaWarpSpecializedCooperativeEEENS5_IJNSA_ILi128EEENSA_ILi384EEESF_EEENS_12float_e4m3_tENS5_IJlSB_lEEESI_SJ_NS4_8TiledMMAINS4_8MMA_AtomIJNS4_4SM904GMMA31MMA_64x192x32_F32E4M3E4M3_SS_TNILNSN_7ScaleInE1ELSP_1EEEEEENS4_6LayoutINS5_IJNSA_ILi2EEESB_SB_EEENS5_IJSB_NSA_ILi0EEESV_EEEEENS5_IJNS4_10UnderscoreESY_SY_EEEEENS4_13SM90_TMA_LOADENS4_14ComposedLayoutINS4_7SwizzleILi3ELi4ELi3EEENS4_18smem_ptr_flag_bitsILi8EEENSS_INS5_IJNSA_ILi8EEESF_EEENS5_IJSF_SB_EEEEEEEvNS4_8identityES11_S1B_vS1C_EENS_8epilogue10collective6detail29Sm90TmaWarpSpecializedAdapterINS1F_15DefaultEpilogueISI_SJ_SJ_NS1E_6thread17LinearCombinationISI_Li1EffLNS1J_9ScaleType4KindE0ELNS_15FloatRoundStyleE2ESI_EENS1_15EpilogueDefaultEEEEEvvEEEEvNT_6ParamsE)
        .other          _ZN7cutlass13device_kernelINS_4gemm6kernel13GemmUniversalIN4cute5tupleIJiiiiEEENS1_10collective13CollectiveMmaINS1_37MainloopSm90TmaGmmaWarpSpecializedFP8ILi3ENS5_IJNS4_1CILi1EEESB_SB_EEENS1_35KernelTmaWarpSpecializedCooperativeEEENS5_IJNSA_ILi128EEENSA_ILi384EEESF_EEENS_12float_e4m3_tENS5_IJlSB_lEEESI_SJ_NS4_8TiledMMAINS4_8MMA_AtomIJNS4_4SM904GMMA31MMA_64x192x32_F32E4M3E4M3_SS_TNILNSN_7ScaleInE1ELSP_1EEEEEENS4_6LayoutINS5_IJNSA_ILi2EEESB_SB_EEENS5_IJSB_NSA_ILi0EEESV_EEEEENS5_IJNS4_10UnderscoreESY_SY_EEEEENS4_13SM90_TMA_LOADENS4_14ComposedLayoutINS4_7SwizzleILi3ELi4ELi3EEENS4_18smem_ptr_flag_bitsILi8EEENSS_INS5_IJNSA_ILi8EEESF_EEENS5_IJSF_SB_EEEEEEEvNS4_8identityES11_S1B_vS1C_EENS_8epilogue10collective6detail29Sm90TmaWarpSpecializedAdapterINS1F_15DefaultEpilogueISI_SJ_SJ_NS1E_6thread17LinearCombinationISI_Li1EffLNS1J_9ScaleType4KindE0ELNS_15FloatRoundStyleE2ESI_EENS1_15EpilogueDefaultEEEEEvvEEEEvNT_6ParamsE,@"STO_CUDA_ENTRY STV_DEFAULT"
_ZN7cutlass13device_kernelINS_4gemm6kernel13GemmUniversalIN4cute5tupleIJiiiiEEENS1_10collective13CollectiveMmaINS1_37MainloopSm90TmaGmmaWarpSpecializedFP8ILi3ENS5_IJNS4_1CILi1EEESB_SB_EEENS1_35KernelTmaWarpSpecializedCooperativeEEENS5_IJNSA_ILi128EEENSA_ILi384EEESF_EEENS_12float_e4m3_tENS5_IJlSB_lEEESI_SJ_NS4_8TiledMMAINS4_8MMA_AtomIJNS4_4SM904GMMA31MMA_64x192x32_F32E4M3E4M3_SS_TNILNSN_7ScaleInE1ELSP_1EEEEEENS4_6LayoutINS5_IJNSA_ILi2EEESB_SB_EEENS5_IJSB_NSA_ILi0EEESV_EEEEENS5_IJNS4_10UnderscoreESY_SY_EEEEENS4_13SM90_TMA_LOADENS4_14ComposedLayoutINS4_7SwizzleILi3ELi4ELi3EEENS4_18smem_ptr_flag_bitsILi8EEENSS_INS5_IJNSA_ILi8EEESF_EEENS5_IJSF_SB_EEEEEEEvNS4_8identityES11_S1B_vS1C_EENS_8epilogue10collective6detail29Sm90TmaWarpSpecializedAdapterINS1F_15DefaultEpilogueISI_SJ_SJ_NS1E_6thread17LinearCombinationISI_Li1EffLNS1J_9ScaleType4KindE0ELNS_15FloatRoundStyleE2ESI_EENS1_15EpilogueDefaultEEEEEvvEEEEvNT_6ParamsE:
[----:B------:R-:W0:Y:S02]  /*0000*/  LDC R1, c[0x0][0x28] ;  /* 0x00000a00ff017b82 */ /* 0x000e240000000800 */
[----:B0-----:R-:W-:Y:S01]  /*0010*/  VIADD R1, R1, 0xfffffd00 ;  /* 0xfffffd0001017836 */ /* 0x001fe20000000000 */
[----:B------:R-:W0:Y:S01]  /*0020*/  S2R R2, SR_TID.X ;  /* 0x0000000000027919 */ /* 0x000e220000002100 */
[----:B------:R-:W-:Y:S01]  /*0030*/  ELECT P0, URZ, PT ;  /* 0x00000000003f782f */ /* 0x000fe20003800000 */
[----:B------:R-:W-:Y:S01]  /*0040*/  BSSY B0, `(.L_x_0) ;  /* 0x0000015000007945 */ /* 0x000fe20003800000 */
[--C-:B0-----:R-:W-:Y:S02]  /*0050*/  SHF.R.U32.HI R0, RZ, 0x5, R2.reuse ;  /* 0x00000005ff007819 */ /* 0x101fe40000011602 */
[----:B------:R-:W-:-:S03]  /*0060*/  SHF.R.U32.HI R2, RZ, 0x7, R2 ;  /* 0x00000007ff027819 */ /* 0x000fc60000011602 */
[----:B------:R-:W0:Y:S04]  /*0070*/  SHFL.IDX PT, R3, R0, RZ, 0x1f ;  /* 0x00001fff00037589 */ /* 0x000e2800000e0000 */
[----:B------:R-:W1:Y:S01]  /*0080*/  SHFL.IDX PT, R2, R2, RZ, 0x1f ;  /* 0x00001fff02027589 */ /* 0x000e6200000e0000 */
[----:B0-----:R-:W-:Y:S02]  /*0090*/  R2UR UR4, R3 ;  /* 0x00000000030472ca */ /* 0x001fe400000e0000 */
[----:B-1----:R-:W-:-:S11]  /*00a0*/  R2UR UR6, R2 ;  /* 0x00000000020672ca */ /* 0x002fd600000e0000 */
[----:B------:R-:W-:Y:S02]  /*00b0*/  USHF.R.S32.HI UR5, URZ, 0x1f, UR4 ;  /* 0x0000001f3f057899 */ /* 0x000fe40008011404 */
[----:B------:R-:W-:Y:S02]  /*00c0*/  ISETP.NE.OR P0, PT, RZ, UR4, !P0 ;  /* 0x00000004ff007c0c */ /* 0x000fe4000c705670 */
[----:B------:R-:W-:-:S04]  /*00d0*/  ULEA.HI UR5, UR5, UR4, URZ, 0x2 ;  /* 0x0000000405057291 */ /* 0x000fc8000f8f103f */
[----:B------:R-:W-:-:S04]  /*00e0*/  ULOP3.LUT UR5, UR5, 0xfffffffc, URZ, 0xc0, !UPT ;  /* 0xfffffffc05057892 */ /* 0x000fc8000f8ec03f */
[----:B------:R-:W-:-:S03]  /*00f0*/  UIADD3 UR8, UR4, -UR5, URZ ;  /* 0x8000000504087290 */ /* 0x000fc6000fffe03f */
[----:B------:R-:W-:Y:S09]  /*0100*/  @P0 BRA `(.L_x_1) ;  /* 0x0000000000200947 */ /* 0x000ff20003800000 */
[----:B------:R-:W-:Y:S02]  /*0110*/  ULDC.64 UR4, c[0x0][0x198] ;  /* 0x0000660000047ab9 */ /* 0x000fe40000000a00 */
[----:B------:R-:W-:Y:S02]  /*0120*/  UIADD3 UR10, UP0, UR4, 0xf0, URZ ;  /* 0x000000f0040a7890 */ /* 0x000fe4000ff1e03f */
[----:B------:R-:W-:Y:S02]  /*0130*/  UIADD3 UR4, UP1, UR4, 0x1f0, URZ ;  /* 0x000001f004047890 */ /* 0x000fe4000ff3e03f */
[----:B------:R-:W-:Y:S02]  /*0140*/  UIADD3.X UR11, URZ, UR5, URZ, UP0, !UPT ;  /* 0x000000053f0b7290 */ /* 0x000fe400087fe43f */
[----:B------:R-:W-:-:S07]  /*0150*/  UIADD3.X UR5, URZ, UR5, URZ, UP1, !UPT ;  /* 0x000000053f057290 */ /* 0x000fce0008ffe43f */
[----:B------:R0:W-:Y:S02]  /*0160*/  UTMACCTL.PF [UR10] ;  /* 0x000000000a0079b9 */ /* 0x0001e40008040000 */
[----:B------:R0:W-:Y:S02]  /*0170*/  UTMACCTL.PF [UR4] ;  /* 0x00000000040079b9 */ /* 0x0001e40008040000 */
[----:B0-----:R-:W-:Y:S01]  /*0180*/  NOP ;  /* 0x0000000000007918 */ /* 0x001fe20000000000 */
.L_x_1:
[----:B------:R-:W-:Y:S05]  /*0190*/  BSYNC B0 ;  /* 0x0000000000007941 */ /* 0x000fea0003800000 */
.L_x_0:
[----:B------:R-:W0:Y:S01]  /*01a0*/  SHFL.IDX PT, R2, R0, RZ, 0x1f ;  /* 0x00001fff00027589 */ /* 0x000e2200000e0000 */
[----:B------:R-:W-:Y:S01]  /*01b0*/  UISETP.NE.AND UP0, UPT, UR8, 0x3, UPT ;  /* 0x000000030800788c */ /* 0x000fe2000bf05270 */
[----:B------:R-:W-:Y:S01]  /*01c0*/  ISETP.NE.AND P1, PT, RZ, UR6, PT ;  /* 0x00000006ff007c0c */ /* 0x000fe2000bf25270 */
[----:B------:R-:W-:Y:S02]  /*01d0*/  UIADD3 UR10, UR6, -0x1, URZ ;  /* 0xffffffff060a7890 */ /* 0x000fe4000fffe03f */
[----:B------:R-:W-:Y:S02]  /*01e0*/  UISETP.EQ.OR UP0, UPT, UR8, URZ, !UP0 ;  /* 0x0000003f0800728c */ /* 0x000fe4000c702670 */
[----:B------:R-:W-:Y:S02]  /*01f0*/  UISETP.GE.U32.AND UP1, UPT, UR10, 0x2, UPT ;  /* 0x000000020a00788c */ /* 0x000fe4000bf26070 */
[----:B------:R-:W-:-:S04]  /*0200*/  UISETP.EQ.AND UP0, UPT, UR6, URZ, UP0 ;  /* 0x0000003f0600728c */ /* 0x000fc80008702270 */
[----:B------:R-:W-:-:S04]  /*0210*/  USEL UR13, URZ, 0x1, !UP0 ;  /* 0x000000013f0d7887 */ /* 0x000fc8000c000000 */
[----:B------:R-:W-:Y:S01]  /*0220*/  USEL UR13, UR13, 0x2, UP1 ;  /* 0x000000020d0d7887 */ /* 0x000fe20008800000 */
[----:B0-----:R-:W-:-:S13]  /*0230*/  ISETP.NE.AND P0, PT, R2, RZ, PT ;  /* 0x000000ff0200720c */ /* 0x001fda0003f05270 */
[----:B------:R-:W-:Y:S05]  /*0240*/  @P0 BRA `(.L_x_2) ;  /* 0x0000000000500947 */ /* 0x000fea0003800000 */
[----:B------:R-:W0:Y:S01]  /*0250*/  S2UR UR9, SR_CgaCtaId ;  /* 0x00000000000979c3 */ /* 0x000e220000008800 */
[----:B------:R-:W-:Y:S01]  /*0260*/  UMOV UR4, 0x400 ;  /* 0x0000040000047882 */ /* 0x000fe20000000000 */
[----:B------:R-:W-:Y:S01]  /*0270*/  UMOV UR5, 0x1 ;  /* 0x0000000100057882 */ /* 0x000fe20000000000 */
[----:B------:R-:W-:Y:S01]  /*0280*/  UMOV UR6, 0x100 ;  /* 0x0000010000067882 */ /* 0x000fe20000000000 */
[----:B------:R-:W-:Y:S01]  /*0290*/  ELECT P0, URZ, PT ;  /* 0x00000000003f782f */ /* 0x000fe20003800000 */
[----:B------:R-:W-:-:S04]  /*02a0*/  UIADD3 UR6, -UR6, 0x100000, URZ ;  /* 0x0010000006067890 */ /* 0x000fc8000fffe13f */
[----:B------:R-:W-:Y:S02]  /*02b0*/  USHF.L.U32 UR7, UR6, 0xb, URZ ;  /* 0x0000000b06077899 */ /* 0x000fe4000800063f */
[----:B------:R-:W-:Y:S02]  /*02c0*/  USHF.L.U32 UR6, UR6, 0x1, URZ ;  /* 0x0000000106067899 */ /* 0x000fe4000800063f */
[----:B0-----:R-:W-:Y:S02]  /*02d0*/  ULEA UR9, UR9, UR4, 0x18 ;  /* 0x0000000409097291 */ /* 0x001fe4000f8ec03f */
[----:B------:R-:W-:-:S04]  /*02e0*/  UIADD3 UR4, -UR5, 0x100000, URZ ;  /* 0x0010000005047890 */ /* 0x000fc8000fffe13f */
[----:B------:R-:W-:Y:S02]  /*02f0*/  USHF.L.U32 UR5, UR4, 0xb, URZ ;  /* 0x0000000b04057899 */ /* 0x000fe4000800063f */
[----:B------:R-:W-:Y:S01]  /*0300*/  USHF.L.U32 UR4, UR4, 0x1, URZ ;  /* 0x0000000104047899 */ /* 0x000fe2000800063f */
[----:B------:R-:W0:Y:S11]  /*0310*/  FENCE.VIEW.ASYNC.S ;  /* 0x00000000000073c6 */ /* 0x000e360000000000 */
[----:B0-----:R0:W1:Y:S01]  /*0320*/  SYNCS.EXCH.64 URZ, [UR9], UR4 ;  /* 0x00000004093f75b2 */ /* 0x0010620008000100 */
[----:B------:R0:W2:Y:S01]  /*0330*/  SYNCS.EXCH.64 URZ, [UR9+0x18], UR6 ;  /* 0x00001806093f75b2 */ /* 0x0000a20008000100 */
[----:B------:R0:W3:Y:S01]  /*0340*/  SYNCS.EXCH.64 URZ, [UR9+0x8], UR4 ;  /* 0x00000804093f75b2 */ /* 0x0000e20008000100 */
[----:B------:R0:W4:Y:S01]  /*0350*/  SYNCS.EXCH.64 URZ, [UR9+0x20], UR6 ;  /* 0x00002006093f75b2 */ /* 0x0001220008000100 */
[----:B------:R0:W0:Y:S01]  /*0360*/  SYNCS.EXCH.64 URZ, [UR9+0x10], UR4 ;  /* 0x00001004093f75b2 */ /* 0x0000220008000100 */
[----:B------:R0:W0:Y:S01]  /*0370*/  SYNCS.EXCH.64 URZ, [UR9+0x28], UR6 ;  /* 0x00002806093f75b2 */ /* 0x0000220008000100 */
[----:B------:R-:W-:Y:S01]  /*0380*/  NOP ;  /* 0x0000000000007918 */ /* 0x000fe20000000000 */
.L_x_2:
[----:B------:R-:W5:Y:S01]  /*0390*/  LDC R2, c[0x0][0x65c] ;  /* 0x00019700ff027b82 */ /* 0x000f620000000800 */
[----:B------:R-:W1:Y:S01]  /*03a0*/  SHFL.IDX PT, R0, R0, RZ, 0x1f ;  /* 0x00001fff00007589 */ /* 0x000e6200000e0000 */
[----:B------:R-:W-:Y:S01]  /*03b0*/  ELECT P0, URZ, PT ;  /* 0x00000000003f782f */ /* 0x000fe20003800000 */
[----:B------:R-:W-:Y:S01]  /*03c0*/  IMAD.MOV.U32 R3, RZ, RZ, RZ ;  /* 0x000000ffff037224 */ /* 0x000fe200078e00ff */
[----:B0-----:R-:W-:Y:S01]  /*03d0*/  UMOV UR4, 0x20 ;  /* 0x0000002000047882 */ /* 0x001fe20000000000 */
[----:B------:R-:W0:Y:S01]  /*03e0*/  S2R R10, SR_CTAID.Y ;  /* 0x00000000000a7919 */ /* 0x000e220000002600 */
[----:B------:R-:W-:Y:S01]  /*03f0*/  NOP ;  /* 0x0000000000007918 */ /* 0x000fe20000000000 */
[----:B------:R-:W-:Y:S01]  /*0400*/  NOP ;  /* 0x0000000000007918 */ /* 0x000fe20000000000 */
[----:B-----5:R-:W-:Y:S02]  /*0410*/  ISETP.NE.AND P3, PT, R2, 0x1, PT ;  /* 0x000000010200780c */ /* 0x020fe40003f65270 */
[----:B------:R-:W5:Y:S01]  /*0420*/  S2R R2, SR_CTAID.X ;  /* 0x0000000000027919 */ /* 0x000f620000002500 */
[----:B-1----:R-:W-:-:S10]  /*0430*/  ISETP.NE.OR P0, PT, R0, RZ, !P0 ;  /* 0x000000ff0000720c */ /* 0x002fd40004705670 */
[----:B------:R-:W5:Y:S01]  /*0440*/  @P3 LDC R7, c[0x0][0x10] ;  /* 0x00000400ff073b82 */ /* 0x000f620000000800 */
[----:B0-----:R-:W-:Y:S02]  /*0450*/  @P3 IMAD.MOV.U32 R4, RZ, RZ, R10 ;  /* 0x000000ffff043224 */ /* 0x001fe400078e000a */
[----:B------:R-:W-:Y:S01]  /*0460*/  VOTEU.ALL UP0, P0 ;  /* 0x00000000003f7886 */ /* 0x000fe20000000000 */
[----:B------:R-:W-:Y:S01]  /*0470*/  @P3 IMAD.MOV.U32 R5, RZ, RZ, RZ ;  /* 0x000000ffff053224 */ /* 0x000fe200078e00ff */
[----:B------:R-:W-:Y:S01]  /*0480*/  VOTEU.ALL UP1, P0 ;  /* 0x00000000003f7886 */ /* 0x000fe20000020000 */
[----:B------:R-:W-:Y:S02]  /*0490*/  @P3 IMAD.MOV.U32 R11, RZ, RZ, RZ ;  /* 0x000000ffff0b3224 */ /* 0x000fe400078e00ff */
[----:B------:R-:W0:Y:S01]  /*04a0*/  @!P3 LDC R9, c[0x0][0xc] ;  /* 0x00000300ff09bb82 */ /* 0x000e220000000800 */
[----:B------:R-:W-:Y:S01]  /*04b0*/  @!UP0 UMOV UR6, 0x400 ;  /* 0x0000040000068882 */ /* 0x000fe20000000000 */
[----:B------:R-:W-:-:S04]  /*04c0*/  @!UP0 UIADD3 UR4, -UR4, 0x100000, URZ ;  /* 0x0010000004048890 */ /* 0x000fc8000fffe13f */
[----:B------:R-:W-:Y:S02]  /*04d0*/  @!UP0 USHF.L.U32 UR5, UR4, 0xb, URZ ;  /* 0x0000000b04058899 */ /* 0x000fe4000800063f */
[----:B------:R-:W-:Y:S01]  /*04e0*/  @!UP0 USHF.L.U32 UR4, UR4, 0x1, URZ ;  /* 0x0000000104048899 */ /* 0x000fe2000800063f */
[----:B------:R-:W1:Y:S01]  /*04f0*/  @!UP0 S2UR UR7, SR_CgaCtaId ;  /* 0x00000000000789c3 */ /* 0x000e620000008800 */
[----:B-----5:R-:W-:-:S04]  /*0500*/  @P3 IMAD.WIDE.U32 R6, R2, R7, R4 ;  /* 0x0000000702063225 */ /* 0x020fc800078e0004 */
[----:B------:R-:W-:Y:S02]  /*0510*/  @P3 IMAD.MOV.U32 R14, RZ, RZ, R6 ;  /* 0x000000ffff0e3224 */ /* 0x000fe400078e0006 */
[----:B------:R-:W-:Y:S02]  /*0520*/  @P3 IMAD.IADD R15, R7, 0x1, R11 ;  /* 0x00000001070f3824 */ /* 0x000fe400078e020b */
[----:B0-----:R-:W-:-:S04]  /*0530*/  @!P3 IMAD.WIDE.U32 R4, R9, R10, R2 ;  /* 0x0000000a0904b225 */ /* 0x001fc800078e0002 */
[----:B------:R-:W-:Y:S02]  /*0540*/  @!P3 IMAD.MOV.U32 R14, RZ, RZ, R4 ;  /* 0x000000ffff0eb224 */ /* 0x000fe400078e0004 */
[----:B------:R-:W-:Y:S01]  /*0550*/  @!P3 IMAD.MOV.U32 R15, RZ, RZ, R5 ;  /* 0x000000ffff0fb224 */ /* 0x000fe200078e0005 */
[----:B-1----:R-:W-:Y:S02]  /*0560*/  @!UP0 ULEA UR6, UR7, UR6, 0x18 ;  /* 0x0000000607068291 */ /* 0x002fe4000f8ec03f */
[----:B------:R0:W-:Y:S01]  /*0570*/  STL [R1+0x274], R14 ;  /* 0x0002740e01007387 */ /* 0x0001e20000100800 */
[----:B------:R-:W-:-:S03]  /*0580*/  VOTEU.ALL UP0, P0 ;  /* 0x00000000003f7886 */ /* 0x000fc60000000000 */
[----:B------:R0:W-:Y:S04]  /*0590*/  STL [R1+0x270], R15 ;  /* 0x0002700f01007387 */ /* 0x0001e80000100800 */
[----:B------:R-:W1:Y:S02]  /*05a0*/  FENCE.VIEW.ASYNC.S ;  /* 0x00000000000073c6 */ /* 0x000e640000000000 */
[----:B-1----:R0:W2:Y:S01]  /*05b0*/  @!UP0 SYNCS.EXCH.64 URZ, [UR6+0x40], UR4 ;  /* 0x00004004063f85b2 */ /* 0x0020a20008000100 */
[----:B------:R0:W2:Y:S01]  /*05c0*/  @!UP1 SYNCS.EXCH.64 URZ, [UR6+0x48], UR4 ;  /* 0x00004804063f95b2 */ /* 0x0000a20008000100 */
[----:B------:R-:W-:Y:S01]  /*05d0*/  NOP ;  /* 0x0000000000007918 */ /* 0x000fe20000000000 */
[----:B--234-:R-:W-:Y:S06]  /*05e0*/  BAR.SYNC.DEFER_BLOCKING 0x0 ;  /* 0x0000000000007b1d */ /* 0x01cfec0000010000 */
[----:B0-----:R-:W-:Y:S05]  /*05f0*/  @!P1 BRA `(.L_x_3) ;  /* 0x0000018400c49947 */ /* 0x001fea0003800000 */
[----:B------:R-:W-:-:S06]  /*0600*/  UISETP.GT.U32.AND UP0, UPT, UR10, 0x1, UPT ;  /* 0x000000010a00788c */ /* 0x000fcc000bf04070 */
[----:B------:R-:W-:-:S13]  /*0610*/  PLOP3.LUT P0, PT, PT, PT, UP0, 0x80, 0x0 ;  /* 0x000000000000781c */ /* 0x000fda0003f0f008 */
[----:B------:R-:W-:Y:S05]  /*0620*/  @P0 EXIT ;  /* 0x000000000000094d */ /* 0x000fea0003800000 */
[----:B------:R-:W-:Y:S01]  /*0630*/  IMAD.MOV.U32 R5, RZ, RZ, -0x1 ;  /* 0xffffffffff057424 */ /* 0x000fe200078e00ff */
[----:B------:R-:W-:Y:S01]  /*0640*/  ULDC.64 UR4, c[0x0][0x650] ;  /* 0x0001940000047ab9 */ /* 0x000fe20000000a00 */
[----:B------:R-:W-:Y:S01]  /*0650*/  IMAD.MOV.U32 R4, RZ, RZ, -0x1 ;  /* 0xffffffffff047424 */ /* 0x000fe200078e00ff */
[----:B------:R-:W-:Y:S01]  /*0660*/  ISETP.GE.U32.AND P0, PT, R14, UR4, PT ;  /* 0x000000040e007c0c */ /* 0x000fe2000bf06070 */
[----:B------:R-:W-:Y:S01]  /*0670*/  UMOV UR9, 0xffffffff ;  /* 0xffffffff00097882 */ /* 0x000fe20000000000 */
[----:B------:R0:W-:Y:S01]  /*0680*/  STL [R1+0x27c], R5 ;  /* 0x00027c0501007387 */ /* 0x0001e20000100800 */
[----:B------:R-:W-:Y:S02]  /*0690*/  PRMT R0, RZ, 0x7610, R0 ;  /* 0x00007610ff007816 */ /* 0x000fe40000000000 */
[----:B------:R-:W-:Y:S01]  /*06a0*/  ISETP.GE.U32.AND.EX P0, PT, R15, UR5, PT, P0 ;  /* 0x000000050f007c0c */ /* 0x000fe2000bf06100 */
[----:B------:R0:W-:-:S12]  /*06b0*/  STL [R1+0x278], R4 ;  /* 0x0002780401007387 */ /* 0x0001d80000100800 */
[----:B0-----:R-:W-:Y:S05]  /*06c0*/  @P0 BRA `(.L_x_4) ;  /* 0x00000004006c0947 */ /* 0x001fea0003800000 */
[----:B------:R-:W-:Y:S01]  /*06d0*/  ULDC.64 UR14, c[0x0][0x628] ;  /* 0x00018a00000e7ab9 */ /* 0x000fe20000000a00 */
[----:B------:R-:W0:Y:S01]  /*06e0*/  LDC.64 R12, c[0x0][0x620] ;  /* 0x00018800ff0c7b82 */ /* 0x000e220000000a00 */
[----:B------:R-:W-:Y:S01]  /*06f0*/  ISETP.NE.U32.AND P0, PT, RZ, UR14, PT ;  /* 0x0000000eff007c0c */ /* 0x000fe2000bf05070 */
[----:B------:R-:W-:Y:S01]  /*0700*/  ULDC UR11, c[0x0][0x630] ;  /* 0x00018c00000b7ab9 */ /* 0x000fe20000000800 */
[----:B------:R-:W-:Y:S02]  /*0710*/  R2UR UR4, R14 ;  /* 0x000000000e0472ca */ /* 0x000fe400000e0000 */
[----:B------:R-:W-:Y:S02]  /*0720*/  ISETP.NE.AND.EX P0, PT, RZ, UR15, PT, P0 ;  /* 0x0000000fff007c0c */ /* 0x000fe4000bf05300 */
[----:B------:R-:W-:-:S11]  /*0730*/  R2UR UR5, R15 ;  /* 0x000000000f0572ca */ /* 0x000fd600000e0000 */
[----:B------:R-:W-:Y:S05]  /*0740*/  @!P0 BRA `(.L_x_5) ;  /* 0x0000000000308947 */ /* 0x000fea0003800000 */
[----:B------:R-:W-:Y:S01]  /*0750*/  R2UR UR4, R14 ;  /* 0x000000000e0472ca */ /* 0x000fe200000e0000 */
[----:B------:R-:W-:Y:S01]  /*0760*/  ULDC UR8, c[0x0][0x634] ;  /* 0x00018d0000087ab9 */ /* 0x000fe20000000800 */
[----:B------:R-:W-:-:S11]  /*0770*/  R2UR UR10, R15 ;  /* 0x000000000f0a72ca */ /* 0x000fd600000e0000 */
[----:B------:R-:W-:-:S04]  /*0780*/  UIADD3 UR8, UP0, UR4, UR8, URZ ;  /* 0x0000000804087290 */ /* 0x000fc8000ff1e03f */
[----:B------:R-:W-:-:S04]  /*0790*/  UIADD3.X UR10, URZ, UR10, URZ, UP0, !UPT ;  /* 0x0000000a3f0a7290 */ /* 0x000fc800087fe43f */
[----:B------:R-:W-:-:S04]  /*07a0*/  UIMAD.WIDE.U32 UR4, UR10, UR14, URZ ;  /* 0x0000000e0a0472a5 */ /* 0x000fc8000f8e003f */
[----:B------:R-:W-:Y:S02]  /*07b0*/  UIMAD.WIDE.U32 UR6, UP0, UR8, UR15, UR4 ;  /* 0x0000000f080672a5 */ /* 0x000fe4000f800004 */
[----:B------:R-:W-:Y:S02]  /*07c0*/  UIMAD.WIDE.U32 UR4, UR8, UR14, URZ ;  /* 0x0000000e080472a5 */ /* 0x000fe4000f8e003f */
[----:B------:R-:W-:Y:S02]  /*07d0*/  UIADD3.X UR9, URZ, URZ, URZ, UP0, !UPT ;  /* 0x0000003f3f097290 */ /* 0x000fe400087fe43f */
[----:B------:R-:W-:Y:S01]  /*07e0*/  UIADD3 URZ, UP0, UR5, UR6, URZ ;  /* 0x00000006053f7290 */ /* 0x000fe2000ff1e03f */
[----:B------:R-:W-:-:S03]  /*07f0*/  UMOV UR8, UR7 ;  /* 0x0000000700087c82 */ /* 0x000fc60008000000 */
[----:B------:R-:W-:-:S12]  /*0800*/  UIMAD.WIDE.U32.X UR4, UR10, UR15, UR8, UP0 ;  /* 0x0000000f0a0472a5 */ /* 0x000fd800080e0408 */
.L_x_5:
[----:B------:R-:W-:Y:S01]  /*0810*/  USHF.R.U64 UR9, UR4, UR11, UR5 ;  /* 0x0000000b04097299 */ /* 0x000fe20008001205 */
[----:B------:R-:W1:Y:S01]  /*0820*/  LDC R8, c[0x0][0x618] ;  /* 0x00018600ff087b82 */ /* 0x000e620000000800 */
[----:B------:R-:W-:Y:S01]  /*0830*/  USHF.R.U32.HI UR4, URZ, UR11, UR5 ;  /* 0x0000000b3f047299 */ /* 0x000fe20008011605 */
[----:B------:R-:W-:Y:S01]  /*0840*/  I2FP.F32.U32 R0, R2 ;  /* 0x0000000200007245 */ /* 0x000fe20000201000 */
[----:B------:R-:W-:Y:S01]  /*0850*/  IMAD.MOV.U32 R4, RZ, RZ, R14 ;  /* 0x000000ffff047224 */ /* 0x000fe200078e000e */
[----:B------:R-:W-:Y:S01]  /*0860*/  ULDC UR5, c[0x0][0x150] ;  /* 0x0000540000057ab9 */ /* 0x000fe20000000800 */
[----:B------:R-:W-:Y:S01]  /*0870*/  IADD3 R7, P0, RZ, -UR9, RZ ;  /* 0x80000009ff077c10 */ /* 0x000fe2000ff1e0ff */
[----:B------:R-:W-:Y:S02]  /*0880*/  IMAD.MOV.U32 R5, RZ, RZ, R15 ;  /* 0x000000ffff057224 */ /* 0x000fe400078e000f */
[----:B------:R-:W-:Y:S01]  /*0890*/  FMUL R0, R0, UR5 ;  /* 0x0000000500007c20 */ /* 0x000fe20008400000 */
[----:B------:R-:W2:Y:S01]  /*08a0*/  LDC.64 R20, c[0x0][0x640] ;  /* 0x00019000ff147b82 */ /* 0x000ea20000000a00 */
[----:B------:R-:W-:Y:S01]  /*08b0*/  IMAD.X R9, RZ, RZ, ~UR4, P0 ;  /* 0x80000004ff097e24 */ /* 0x000fe200080e06ff */
[----:B------:R-:W-:Y:S01]  /*08c0*/  ULDC UR4, c[0x0][0x154] ;  /* 0x0000550000047ab9 */ /* 0x000fe20000000800 */
[----:B0-----:R-:W-:-:S02]  /*08d0*/  IMAD.WIDE.U32 R4, R7, R12, R4 ;  /* 0x0000000c07047225 */ /* 0x001fc400078e0004 */
[----:B------:R-:W0:Y:S02]  /*08e0*/  F2I.U32.TRUNC.NTZ R0, R0 ;  /* 0x0000000000007305 */ /* 0x000e24000020f000 */
[----:B------:R-:W-:Y:S01]  /*08f0*/  IMAD R6, R9, R12, RZ ;  /* 0x0000000c09067224 */ /* 0x000fe200078e02ff */
[----:B------:R-:W3:Y:S03]  /*0900*/  LDC R3, c[0x0][0x144] ;  /* 0x00005100ff037b82 */ /* 0x000ee60000000800 */
[----:B------:R-:W-:-:S04]  /*0910*/  IMAD R7, R7, R13, R6 ;  /* 0x0000000d07077224 */ /* 0x000fc800078e0206 */
[----:B------:R-:W-:Y:S01]  /*0920*/  IMAD.IADD R5, R5, 0x1, R7 ;  /* 0x0000000105057824 */ /* 0x000fe200078e0207 */
[----:B------:R-:W4:Y:S01]  /*0930*/  LDC R14, c[0x0][0x608] ;  /* 0x00018200ff0e7b82 */ /* 0x000f220000000800 */
[----:B------:R-:W-:Y:S02]  /*0940*/  IMAD.MOV.U32 R7, RZ, RZ, -0x1 ;  /* 0xffffffffff077424 */ /* 0x000fe400078e00ff */
[----:B0-----:R-:W-:Y:S01]  /*0950*/  IMAD.MOV R6, RZ, RZ, -R0 ;  /* 0x000000ffff067224 */ /* 0x001fe200078e0a00 */
[----:B-1----:R-:W-:Y:S02]  /*0960*/  SHF.R.U64 R12, R4, R8, R5 ;  /* 0x00000008040c7219 */ /* 0x002fe40000001205 */
[----:B------:R-:W-:Y:S02]  /*0970*/  I2FP.F32.U32 R4, R10 ;  /* 0x0000000a00047245 */ /* 0x000fe40000201000 */
[----:B------:R-:W0:Y:S01]  /*0980*/  LDC R18, c[0x0][0x658] ;  /* 0x00019600ff127b82 */ /* 0x000e220000000800 */
[----:B--2---:R-:W-:-:S02]  /*0990*/  ISETP.NE.U32.AND P0, PT, R20, RZ, PT ;  /* 0x000000ff1400720c */ /* 0x004fc40003f05070 */
[----:B------:R-:W-:Y:S01]  /*09a0*/  FMUL R4, R4, UR4 ;  /* 0x0000000404047c20 */ /* 0x000fe20008400000 */
[----:B------:R-:W-:Y:S02]  /*09b0*/  SHF.R.U32.HI R5, RZ, R8, R5 ;  /* 0x00000008ff057219 */ /* 0x000fe40000011605 */
[----:B------:R-:W-:Y:S01]  /*09c0*/  ISETP.NE.AND.EX P0, PT, R21, RZ, PT, P0 ;  /* 0x000000ff1500720c */ /* 0x000fe20003f05300 */
[----:B------:R1:W2:Y:S01]  /*09d0*/  F2I.U32.TRUNC.NTZ R11, R4 ;  /* 0x00000004000b7305 */ /* 0x0002a2000020f000 */
[----:B------:R-:W1:Y:S01]  /*09e0*/  LDC R13, c[0x0][0x148] ;  /* 0x00005200ff0d7b82 */ /* 0x000e620000000800 */
[----:B---3--:R-:W-:-:S07]  /*09f0*/  IMAD R0, R3, R6, R2 ;  /* 0x0000000603007224 */ /* 0x008fce00078e0202 */
[----:B------:R-:W3:Y:S01]  /*0a00*/  LDC R16, c[0x0][0x600] ;  /* 0x00018000ff107b82 */ /* 0x000ee20000000800 */
[-CC-:B----4-:R-:W-:Y:S02]  /*0a10*/  SHF.R.U64 R24, R12, R14.reuse, R5.reuse ;  /* 0x0000000e0c187219 */ /* 0x190fe40000001205 */
[----:B------:R-:W-:Y:S01]  /*0a20*/  SHF.R.U32.HI R3, RZ, R14, R5 ;  /* 0x0000000eff037219 */ /* 0x000fe20000011605 */
[----:B------:R-:W-:-:S04]  /*0a30*/  IMAD.MOV.U32 R5, RZ, RZ, 0x1 ;  /* 0x00000001ff057424 */ /* 0x000fc800078e00ff */
[----:B------:R-:W4:Y:S01]  /*0a40*/  LDC R17, c[0x0][0x648] ;  /* 0x00019200ff117b82 */ /* 0x000f220000000800 */
[-C--:B0-----:R-:W-:Y:S02]  /*0a50*/  SHF.L.U32 R2, R7, R18.reuse, RZ ;  /* 0x0000001207027219 */ /* 0x081fe400000006ff */
[--C-:B------:R-:W-:Y:S02]  /*0a60*/  SHF.R.U64 R14, R24, R18, R3.reuse ;  /* 0x00000012180e7219 */ /* 0x100fe40000001203 */
[----:B------:R-:W-:Y:S02]  /*0a70*/  LOP3.LUT R9, RZ, R2, RZ, 0x33, !PT ;  /* 0x00000002ff097212 */ /* 0x000fe400078e33ff */
[-C--:B------:R-:W-:Y:S01]  /*0a80*/  SHF.R.U32.HI R3, RZ, R18.reuse, R3 ;  /* 0x00000012ff037219 */ /* 0x080fe20000011603 */
[----:B------:R-:W0:Y:S01]  /*0a90*/  LDC R19, c[0x0][0x638] ;  /* 0x00018e00ff137b82 */ /* 0x000e220000000800 */
[----:B------:R-:W-:Y:S01]  /*0aa0*/  SHF.L.U32 R8, R5, R18, RZ ;  /* 0x0000001205087219 */ /* 0x000fe200000006ff */
[----:B------:R-:W-:-:S06]  /*0ab0*/  IMAD.MOV.U32 R2, RZ, RZ, R14 ;  /* 0x000000ffff027224 */ /* 0x000fcc00078e000e */
[----:B------:R-:W0:Y:S01]  /*0ac0*/  LDC R22, c[0x0][0x610] ;  /* 0x00018400ff167b82 */ /* 0x000e220000000800 */
[----:B-12---:R-:W-:Y:S05]  /*0ad0*/  @!P0 BRA `(.L_x_6) ;  /* 0x0000000000288947 */ /* 0x006fea0003800000 */
[----:B------:R-:W1:Y:S02]  /*0ae0*/  LDC R7, c[0x0][0x64c] ;  /* 0x00019300ff077b82 */ /* 0x000e640000000800 */
[----:B-1----:R-:W-:-:S05]  /*0af0*/  IADD3 R7, P0, R14, R7, RZ ;  /* 0x000000070e077210 */ /* 0x002fca0007f1e0ff */
[----:B------:R-:W-:-:S04]  /*0b00*/  IMAD.X R15, RZ, RZ, R3, P0 ;  /* 0x000000ffff0f7224 */ /* 0x000fc800000e0603 */
[----:B------:R-:W-:-:S04]  /*0b10*/  IMAD.WIDE.U32 R2, R15, R20, RZ ;  /* 0x000000140f027225 */ /* 0x000fc800078e00ff */
[----:B------:R-:W-:-:S04]  /*0b20*/  IMAD.WIDE.U32 R4, P0, R7, R21, R2 ;  /* 0x0000001507047225 */ /* 0x000fc80007800002 */
[----:B------:R-:W-:-:S04]  /*0b30*/  IMAD.WIDE.U32 R2, R7, R20, RZ ;  /* 0x0000001407027225 */ /* 0x000fc800078e00ff */
[----:B------:R-:W-:Y:S01]  /*0b40*/  IMAD.X R7, RZ, RZ, RZ, P0 ;  /* 0x000000ffff077224 */ /* 0x000fe200000e06ff */
[----:B------:R-:W-:Y:S01]  /*0b50*/  IADD3 RZ, P0, R3, R4, RZ ;  /* 0x0000000403ff7210 */ /* 0x000fe20007f1e0ff */
[----:B------:R-:W-:-:S04]  /*0b60*/  IMAD.MOV.U32 R6, RZ, RZ, R5 ;  /* 0x000000ffff067224 */ /* 0x000fc800078e0005 */
[----:B------:R-:W-:-:S08]  /*0b70*/  IMAD.WIDE.U32.X R2, R15, R21, R6, P0 ;  /* 0x000000150f027225 */ /* 0x000fd000000e0406 */
.L_x_6:
[----:B----4-:R-:W-:Y:S01]  /*0b80*/  SHF.R.U64 R2, R2, R17, R3 ;  /* 0x0000001102027219 */ /* 0x010fe20000001203 */
[----:B---3--:R-:W-:Y:S01]  /*0b90*/  VIADD R3, R16, 0xffffffff ;  /* 0xffffffff10037836 */ /* 0x008fe20000000000 */
[----:B------:R-:W-:Y:S01]  /*0ba0*/  LOP3.LUT R9, R24, R9, RZ, 0xc0, !PT ;  /* 0x0000000918097212 */ /* 0x000fe200078ec0ff */
[----:B------:R-:W-:Y:S02]  /*0bb0*/  IMAD.MOV R11, RZ, RZ, -R11 ;  /* 0x000000ffff0b7224 */ /* 0x000fe400078e0a0b */
[----:B------:R-:W-:Y:S01]  /*0bc0*/  IMAD.MOV R4, RZ, RZ, -R2 ;  /* 0x000000ffff047224 */ /* 0x000fe200078e0a02 */
[----:B------:R-:W-:Y:S01]  /*0bd0*/  LOP3.LUT R12, R12, R3, RZ, 0xc0, !PT ;  /* 0x000000030c0c7212 */ /* 0x000fe200078ec0ff */
[----:B------:R-:W-:Y:S02]  /*0be0*/  @P3 IMAD R0, R13, R11, R10 ;  /* 0x0000000b0d003224 */ /* 0x000fe400078e020a */
[----:B------:R-:W-:Y:S02]  /*0bf0*/  IMAD R9, R8, R2, R9 ;  /* 0x0000000208097224 */ /* 0x000fe400078e0209 */
[----:B0-----:R-:W-:-:S02]  /*0c00*/  IMAD R3, R4, R19, R14 ;  /* 0x0000001304037224 */ /* 0x001fc400078e020e */
[----:B------:R-:W-:Y:S02]  /*0c10*/  IMAD R2, R9, R22, R0 ;  /* 0x0000001609027224 */ /* 0x000fe400078e0200 */
[----:B------:R-:W-:Y:S02]  /*0c20*/  IMAD R3, R3, R16, R12 ;  /* 0x0000001003037224 */ /* 0x000fe400078e020c */
[----:B------:R-:W-:-:S03]  /*0c30*/  IMAD.MOV.U32 R0, RZ, RZ, 0x1 ;  /* 0x00000001ff007424 */ /* 0x000fc600078e00ff */
[----:B------:R-:W-:Y:S02]  /*0c40*/  SEL R4, R3, R2, !P3 ;  /* 0x0000000203047207 */ /* 0x000fe40005800000 */
[----:B------:R-:W-:-:S03]  /*0c50*/  SEL R2, R2, R3, !P3 ;  /* 0x0000000302027207 */ /* 0x000fc60005800000 */
[----:B------:R0:W-:Y:S04]  /*0c60*/  STL [R1+0x278], R4 ;  /* 0x0002780401007387 */ /* 0x0001e80000100800 */
[----:B------:R0:W-:Y:S02]  /*0c70*/  STL [R1+0x27c], R2 ;  /* 0x00027c0201007387 */ /* 0x0001e40000100800 */
.L_x_4:
[----:B------:R-:W-:-:S08]  /*0c80*/  NOP ;  /* 0x0000000000007918 */ /* 0x000fd00000000000 */
[----:B------:R-:W1:Y:S02]  /*0c90*/  USETMAXREG.TRY_ALLOC.CTAPOOL UP0, 0xe8 ;  /* 0x000000e8000079c8 */ /* 0x000e640008000600 */
[----:B-1----:R-:W-:-:S13]  /*0ca0*/  PLOP3.LUT P0, PT, PT, PT, UP0, 0x80, 0x0 ;  /* 0x000000000000781c */ /* 0x002fda0003f0f008 */
[----:B------:R-:W-:Y:S05]  /*0cb0*/  @!P0 BRA `(.L_x_4) ;  /* 0xfffffffc00f08947 */ /* 0x000fea000383ffff */
[----:B------:R-:W-:Y:S01]  /*0cc0*/  ULDC.64 UR4, c[0x0][0x598] ;  /* 0x0001660000047ab9 */ /* 0x000fe20000000a00 */
[----:B------:R-:W-:Y:S01]  /*0cd0*/  ULDC.64 UR14, c[0x0][0x208] ;  /* 0x00008200000e7ab9 */ /* 0x000fe20000000a00 */
[----:B------:R-:W-:-:S04]  /*0ce0*/  ISETP.NE.U32.AND P0, PT, RZ, UR4, PT ;  /* 0x00000004ff007c0c */ /* 0x000fc8000bf05070 */
[----:B------:R-:W-:-:S13]  /*0cf0*/  ISETP.NE.AND.EX P0, PT, RZ, UR5, PT, P0 ;  /* 0x00000005ff007c0c */ /* 0x000fda000bf05300 */
[----:B------:R-:W-:Y:S05]  /*0d00*/  @!P0 BRA `(.L_x_7) ;  /* 0x0000000000208947 */ /* 0x000fea0003800000 */
[----:B0-----:R-:W0:Y:S02]  /*0d10*/  LDC.64 R2, c[0x0][0x598] ;  /* 0x00016600ff027b82 */ /* 0x001e240000000a00 */
[----:B0-----:R-:W2:Y:S02]  /*0d20*/  LDG.E.64 R2, desc[UR14][R2.64] ;  /* 0x0000000e02027981 */ /* 0x001ea4000c1e1b00 */
[----:B--2---:R-:W-:-:S04]  /*0d30*/  ISETP.NE.U32.AND P0, PT, R2, RZ, PT ;  /* 0x000000ff0200720c */ /* 0x004fc80003f05070 */
[----:B------:R-:W-:-:S13]  /*0d40*/  ISETP.NE.AND.EX P0, PT, R3, RZ, PT, P0 ;  /* 0x000000ff0300720c */ /* 0x000fda0003f05300 */
[----:B------:R-:W-:Y:S05]  /*0d50*/  @!P0 BRA `(.L_x_7) ;  /* 0x00000000000c8947 */ /* 0x000fea0003800000 */
[----:B------:R-:W2:Y:S02]  /*0d60*/  LD.E R2, desc[UR14][R2.64] ;  /* 0x0000000e02027980 */ /* 0x000ea4000c101900 */
[----:B--2---:R-:W-:Y:S01]  /*0d70*/  R2UR UR20, R2 ;  /* 0x00000000021472ca */ /* 0x004fe200000e0000 */
[----:B------:R-:W-:-:S14]  /*0d80*/  BRA `(.L_x_8) ;  /* 0x0000000000247947 */ /* 0x000fdc0003800000 */
.L_x_7:
[----:B------:R-:W-:Y:S02]  /*0d90*/  ULDC.64 UR4, c[0x0][0x588] ;  /* 0x0001620000047ab9 */ /* 0x000fe40000000a00 */
[----:B------:R-:W-:-:S04]  /*0da0*/  ISETP.NE.U32.AND P0, PT, RZ, UR4, PT ;  /* 0x00000004ff007c0c */ /* 0x000fc8000bf05070 */
[----:B------:R-:W-:-:S13]  /*0db0*/  ISETP.NE.AND.EX P0, PT, RZ, UR5, PT, P0 ;  /* 0x00000005ff007c0c */ /* 0x000fda000bf05300 */
[----:B------:R-:W-:Y:S05]  /*0dc0*/  @!P0 BRA `(.L_x_9) ;  /* 0x0000000000108947 */ /* 0x000fea0003800000 */
[----:B0-----:R-:W0:Y:S02]  /*0dd0*/  LDC.64 R2, c[0x0][0x588] ;  /* 0x00016200ff027b82 */ /* 0x001e240000000a00 */
[----:B0-----:R-:W2:Y:S02]  /*0de0*/  LDG.E R2, desc[UR14][R2.64] ;  /* 0x0000000e02027981 */ /* 0x001ea4000c1e1900 */
[----:B--2---:R-:W-:Y:S01]  /*0df0*/  R2UR UR20, R2 ;  /* 0x00000000021472ca */ /* 0x004fe200000e0000 */
[----:B------:R-:W-:-:S14]  /*0e00*/  BRA `(.L_x_8) ;  /* 0x0000000000047947 */ /* 0x000fdc0003800000 */
.L_x_9:
[----:B------:R-:W-:-:S05]  /*0e10*/  ULDC UR20, c[0x0][0x580] ;  /* 0x0001600000147ab9 */ /* 0x000fca0000000800 */
.L_x_8:
[----:B------:R-:W-:Y:S02]  /*0e20*/  ULDC.64 UR4, c[0x0][0x5a0] ;  /* 0x0001680000047ab9 */ /* 0x000fe40000000a00 */
        /* <DEDUP_REMOVED lines=11> */
.L_x_10:
        /* <DEDUP_REMOVED lines=8> */
.L_x_12:
[----:B------:R-:W-:-:S05]  /*0f60*/  ULDC UR21, c[0x0][0x584] ;  /* 0x0001610000157ab9 */ /* 0x000fca0000000800 */
.L_x_11:
[----:B------:R-:W-:-:S13]  /*0f70*/  LOP3.LUT P0, RZ, R0, 0xff, RZ, 0xc0, !PT ;  /* 0x000000ff00ff7812 */ /* 0x000fda000780c0ff */
[----:B------:R-:W-:Y:S05]  /*0f80*/  @!P0 EXIT ;  /* 0x000000000000894d */ /* 0x000fea0003800000 */
[----:B------:R-:W-:Y:S01]  /*0f90*/  ULDC UR4, c[0x0][0x28c] ;  /* 0x0000a30000047ab9 */ /* 0x000fe20000000800 */
[----:B------:R-:W-:Y:S02]  /*0fa0*/  ULOP3.LUT UR22, UR13, 0x1, URZ, 0xfc, !UPT ;  /* 0x000000010d167892 */ /* 0x000fe4000f8efc3f */
[----:B------:R-:W-:-:S04]  /*0fb0*/  UIADD3 UR4, UR4, 0x7f, URZ ;  /* 0x0000007f04047890 */ /* 0x000fc8000fffe03f */
[----:B------:R-:W-:-:S04]  /*0fc0*/  USHF.R.S32.HI UR5, URZ, 0x1f, UR4 ;  /* 0x0000001f3f057899 */ /* 0x000fc80008011404 */
[----:B------:R-:W-:-:S03]  /*0fd0*/  ULEA.HI UR5, UR5, UR4, URZ, 0x7 ;  /* 0x0000000405057291 */ /* 0x000fc6000f8f383f */
[----:B------:R-:W-:Y:S01]  /*0fe0*/  UMOV UR4, URZ ;  /* 0x0000003f00047c82 */ /* 0x000fe20008000000 */
[----:B------:R-:W-:-:S03]  /*0ff0*/  USHF.R.S32.HI UR10, URZ, 0x7, UR5 ;  /* 0x000000073f0a7899 */ /* 0x000fc60008011405 */
[----:B------:R-:W-:-:S09]  /*1000*/  UMOV UR5, URZ ;  /* 0x0000003f00057c82 */ /* 0x000fd20008000000 */
.L_x_421:
[----:B------:R-:W-:Y:S01]  /*1010*/  STL [R1+0x26c], RZ ;  /* 0x00026cff01007387 */ /* 0x000fe20000100800 */
[----:B-1----:R-:W1:Y:S01]  /*1020*/  S2UR UR18, SR_CgaCtaId ;  /* 0x00000000001279c3 */ /* 0x002e620000008800 */
[----:B------:R-:W-:Y:S01]  /*1030*/  UMOV UR17, 0x400 ;  /* 0x0000040000117882 */ /* 0x000fe20000000000 */
[----:B------:R-:W-:Y:S01]  /*1040*/  UMOV UR6, URZ ;  /* 0x0000003f00067c82 */ /* 0x000fe20008000000 */
[----:B------:R-:W-:Y:S01]  /*1050*/  STL [R1+0x268], RZ ;  /* 0x000268ff01007387 */ /* 0x000fe20000100800 */
[----:B------:R-:W-:Y:S01]  /*1060*/  UMOV UR7, URZ ;  /* 0x0000003f00077c82 */ /* 0x000fe20008000000 */
[----:B------:R-:W-:Y:S01]  /*1070*/  UMOV UR8, URZ ;  /* 0x0000003f00087c82 */ /* 0x000fe20008000000 */
[----:B------:R-:W-:Y:S01]  /*1080*/  UMOV UR23, UR5 ;  /* 0x0000000500177c82 */ /* 0x000fe20008000000 */
[----:B------:R-:W-:Y:S01]  /*1090*/  STL [R1+0x264], RZ ;  /* 0x000264ff01007387 */ /* 0x000fe20000100800 */
[----:B0-2---:R-:W0:Y:S01]  /*10a0*/  LDC R2, c[0x0][0x28c] ;  /* 0x0000a300ff027b82 */ /* 0x005e220000000800 */
[----:B------:R-:W-:Y:S01]  /*10b0*/  UMOV UR24, UR4 ;  /* 0x0000000400187c82 */ /* 0x000fe20008000000 */
[----:B------:R-:W-:Y:S01]  /*10c0*/  CS2R R4, SRZ ;  /* 0x0000000000047805 */ /* 0x000fe2000001ff00 */
[----:B------:R-:W-:Y:S01]  /*10d0*/  STL [R1+0x260], RZ ;  /* 0x000260ff01007387 */ /* 0x000fe20000100800 */
[----:B------:R-:W-:-:S02]  /*10e0*/  CS2R R6, SRZ ;  /* 0x0000000000067805 */ /* 0x000fc4000001ff00 */
[----:B------:R-:W-:Y:S02]  /*10f0*/  CS2R R8, SRZ ;  /* 0x0000000000087805 */ /* 0x000fe4000001ff00 */
[----:B------:R-:W-:Y:S01]  /*1100*/  CS2R R10, SRZ ;  /* 0x00000000000a7805 */ /* 0x000fe2000001ff00 */
[----:B------:R-:W-:Y:S01]  /*1110*/  STL [R1+0x25c], RZ ;  /* 0x00025cff01007387 */ /* 0x000fe20000100800 */
[----:B------:R-:W-:Y:S02]  /*1120*/  CS2R R12, SRZ ;  /* 0x00000000000c7805 */ /* 0x000fe4000001ff00 */
[----:B------:R-:W-:Y:S02]  /*1130*/  CS2R R14, SRZ ;  /* 0x00000000000e7805 */ /* 0x000fe4000001ff00 */
        /* <DEDUP_REMOVED lines=14> */
[----:B0-----:R-:W-:Y:S02]  /*1220*/  ISETP.GE.AND P0, PT, R2, 0x1, PT ;  /* 0x000000010200780c */ /* 0x001fe40003f06270 */
[----:B------:R-:W-:Y:S01]  /*1230*/  CS2R R2, SRZ ;  /* 0x0000000000027805 */ /* 0x000fe2000001ff00 */
[----:B------:R-:W-:Y:S01]  /*1240*/  IMAD.MOV.U32 R228, RZ, RZ, RZ ;  /* 0x000000ffffe47224 */ /* 0x000fe200078e00ff */
[----:B------:R-:W-:Y:S01]  /*1250*/  STL [R1+0x248], RZ ;  /* 0x000248ff01007387 */ /* 0x000fe20000100800 */
[----:B------:R-:W-:Y:S02]  /*1260*/  CS2R R120, SRZ ;  /* 0x0000000000787805 */ /* 0x000fe4000001ff00 */
[----:B------:R-:W-:-:S02]  /*1270*/  CS2R R122, SRZ ;  /* 0x00000000007a7805 */ /* 0x000fc4000001ff00 */
[----:B------:R-:W-:Y:S01]  /*1280*/  CS2R R124, SRZ ;  /* 0x00000000007c7805 */ /* 0x000fe2000001ff00 */
[----:B------:R-:W-:Y:S01]  /*1290*/  STL [R1+0x244], RZ ;  /* 0x000244ff01007387 */ /* 0x000fe20000100800 */
[----:B------:R-:W-:Y:S02]  /*12a0*/  CS2R R126, SRZ ;  /* 0x00000000007e7805 */ /* 0x000fe4000001ff00 */
[----:B------:R-:W-:Y:S02]  /*12b0*/  CS2R R128, SRZ ;  /* 0x0000000000807805 */ /* 0x000fe4000001ff00 */
[----:B------:R-:W-:Y:S01]  /*12c0*/  CS2R R130, SRZ ;  /* 0x0000000000827805 */ /* 0x000fe2000001ff00 */
        /* <DEDUP_REMOVED lines=57> */
[----:B----4-:R-:W-:Y:S02]  /*1660*/  CS2R R24, SRZ ;  /* 0x0000000000187805 */ /* 0x010fe4000001ff00 */
[----:B------:R-:W-:-:S02]  /*1670*/  CS2R R26, SRZ ;  /* 0x00000000001a7805 */ /* 0x000fc4000001ff00 */
[----:B------:R-:W-:Y:S01]  /*1680*/  CS2R R28, SRZ ;  /* 0x00000000001c7805 */ /* 0x000fe2000001ff00 */
[----:B------:R-:W-:Y:S01]  /*1690*/  STL [R1+0x204], RZ ;  /* 0x000204ff01007387 */ /* 0x000fe20000100800 */
[----:B---3--:R-:W-:Y:S02]  /*16a0*/  CS2R R30, SRZ ;  /* 0x00000000001e7805 */ /* 0x008fe4000001ff00 */
        /* <DEDUP_REMOVED lines=58> */
[----:B------:R-:W-:Y:S04]  /*1a50*/  STL [R1+0x1c8], RZ ;  /* 0x0001c8ff01007387 */ /* 0x000fe80000100800 */
        /* <DEDUP_REMOVED lines=26> */
[----:B------:R-:W-:Y:S01]  /*1c00*/  STL [R1+0x15c], RZ ;  /* 0x00015cff01007387 */ /* 0x000fe20000100800 */
[----:B------:R-:W0:Y:S03]  /*1c10*/  S2R R0, SR_TID.X ;  /* 0x0000000000007919 */ /* 0x000e260000002100 */
        /* <DEDUP_REMOVED lines=8> */
[----:B0-----:R-:W-:-:S03]  /*1ca0*/  LOP3.LUT R0, R0, 0x80, RZ, 0xc0, !PT ;  /* 0x0000008000007812 */ /* 0x001fc600078ec0ff */
[----:B------:R-:W-:Y:S01]  /*1cb0*/  STL [R1+0x138], RZ ;  /* 0x000138ff01007387 */ /* 0x000fe20000100800 */
[----:B------:R-:W-:-:S03]  /*1cc0*/  SHF.R.U32.HI R0, RZ, 0x7, R0 ;  /* 0x00000007ff007819 */ /* 0x000fc60000011600 */
        /* <DEDUP_REMOVED lines=33> */
[----:B------:R-:W0:Y:S04]  /*1ee0*/  SHFL.IDX PT, R0, R0, RZ, 0x1f ;  /* 0x00001fff00007589 */ /* 0x000e2800000e0000 */
[----:B------:R2:W-:Y:S04]  /*1ef0*/  STL [R1+0xb0], RZ ;  /* 0x0000b0ff01007387 */ /* 0x0005e80000100800 */
[----:B------:R2:W-:Y:S04]  /*1f00*/  STL [R1+0xac], RZ ;  /* 0x0000acff01007387 */ /* 0x0005e80000100800 */
[----:B------:R2:W-:Y:S04]  /*1f10*/  STL [R1+0xa8], RZ ;  /* 0x0000a8ff01007387 */ /* 0x0005e80000100800 */
[----:B------:R2:W-:Y:S04]  /*1f20*/  STL [R1+0xa4], RZ ;  /* 0x0000a4ff01007387 */ /* 0x0005e80000100800 */
[----:B------:R2:W-:Y:S04]  /*1f30*/  STL [R1+0xa0], RZ ;  /* 0x0000a0ff01007387 */ /* 0x0005e80000100800 */
[----:B------:R2:W-:Y:S01]  /*1f40*/  STL [R1+0x9c], RZ ;  /* 0x00009cff01007387 */ /* 0x0005e20000100800 */
[----:B0-----:R-:W-:Y:S01]  /*1f50*/  R2UR UR11, R0 ;  /* 0x00000000000b72ca */ /* 0x001fe200000e0000 */
[----:B------:R-:W-:-:S02]  /*1f60*/  IMAD.MOV.U32 R0, RZ, RZ, RZ ;  /* 0x000000ffff007224 */ /* 0x000fc400078e00ff */
[----:B------:R2:W-:Y:S04]  /*1f70*/  STL [R1+0x98], RZ ;  /* 0x000098ff01007387 */ /* 0x0005e80000100800 */
[----:B------:R2:W-:Y:S04]  /*1f80*/  STL [R1+0x94], RZ ;  /* 0x000094ff01007387 */ /* 0x0005e80000100800 */
[----:B------:R2:W-:Y:S02]  /*1f90*/  STL [R1+0x90], RZ ;  /* 0x000090ff01007387 */ /* 0x0005e40000100800 */
[----:B------:R-:W-:-:S02]  /*1fa0*/  ULEA.HI UR12, UR11, UR11, URZ, 0x1 ;  /* 0x0000000b0b0c7291 */ /* 0x000fc4000f8f083f */
[----:B------:R2:W-:Y:S02]  /*1fb0*/  STL [R1+0x8c], RZ ;  /* 0x00008cff01007387 */ /* 0x0005e40000100800 */
[----:B------:R-:W-:Y:S02]  /*1fc0*/  ULOP3.LUT UR16, UR12, 0x7fffe, URZ, 0xc0, !UPT ;  /* 0x0007fffe0c107892 */ /* 0x000fe4000f8ec03f */
[----:B------:R2:W-:Y:S01]  /*1fd0*/  STL [R1+0x88], RZ ;  /* 0x000088ff01007387 */ /* 0x0005e20000100800 */
[----:B-1----:R-:W-:Y:S02]  /*1fe0*/  ULEA UR12, UR18, UR17, 0x18 ;  /* 0x00000011120c7291 */ /* 0x002fe4000f8ec03f */
[----:B------:R-:W-:Y:S01]  /*1ff0*/  UIADD3 UR16, UR11, -UR16, URZ ;  /* 0x800000100b107290 */ /* 0x000fe2000fffe03f */
[----:B------:R2:W-:Y:S03]  /*2000*/  STL [R1+0x84], RZ ;  /* 0x000084ff01007387 */ /* 0x0005e60000100800 */
[----:B------:R-:W-:Y:S01]  /*2010*/  ULEA UR16, UR16, UR12, 0xd ;  /* 0x0000000c10107291 */ /* 0x000fe2000f8e683f */
[----:B------:R2:W-:Y:S03]  /*2020*/  STL [R1+0x80], RZ ;  /* 0x000080ff01007387 */ /* 0x0005e60000100800 */
[----:B------:R-:W-:Y:S01]  /*2030*/  UIADD3 UR16, UR16, 0x100, URZ ;  /* 0x0000010010107890 */ /* 0x000fe2000fffe03f */
[----:B------:R2:W-:Y:S03]  /*2040*/  STL [R1+0x7c], RZ ;  /* 0x00007cff01007387 */ /* 0x0005e60000100800 */
[----:B------:R-:W-:Y:S01]  /*2050*/  USHF.R.U32.HI UR11, URZ, 0x4, UR16 ;  /* 0x000000043f0b7899 */ /* 0x000fe20008011610 */
[----:B------:R2:W-:Y:S03]  /*2060*/  STL [R1+0x78], RZ ;  /* 0x000078ff01007387 */ /* 0x0005e60000100800 */
[----:B------:R-:W-:Y:S01]  /*2070*/  ULOP3.LUT UR11, UR11, 0x3fff, URZ, 0xc0, !UPT ;  /* 0x00003fff0b0b7892 */ /* 0x000fe2000f8ec03f */
[----:B------:R2:W-:Y:S04]  /*2080*/  STL [R1+0x74], RZ ;  /* 0x000074ff01007387 */ /* 0x0005e80000100800 */
        /* <DEDUP_REMOVED lines=28> */
[----:B------:R2:W-:Y:S01]  /*2250*/  STL [R1], RZ ;  /* 0x000000ff01007387 */ /* 0x0005e20000100800 */
[----:B------:R-:W-:Y:S05]  /*2260*/  @!P0 BRA `(.L_x_13) ;  /* 0x0000002400408947 */ /* 0x000fea0003800000 */
[----:B------:R-:W-:-:S06]  /*2270*/  UISETP.NE.AND UP0, UPT, UR22, 0x3, UPT ;  /* 0x000000031600788c */ /* 0x000fcc000bf05270 */
[----:B------:R-:W-:-:S13]  /*2280*/  PLOP3.LUT P1, PT, PT, PT, UP0, 0x80, 0x0 ;  /* 0x000000000000781c */ /* 0x000fda0003f2f008 */
[----:B------:R-:W-:Y:S05]  /*2290*/  @!P1 BRA `(.L_x_14) ;  /* 0x0000000000049947 */ /* 0x000fea0003800000 */
[----:B------:R-:W-:Y:S01]  /*22a0*/  BPT.TRAP 0x1 ;  /* 0x000000040000795c */ /* 0x000fe20000300000 */
.L_x_14:
[----:B------:R-:W-:Y:S01]  /*22b0*/  ULEA UR6, UR5, UR12, 0x3 ;  /* 0x0000000c05067291 */ /* 0x000fe2000f8e183f */
[----:B------:R-:W-:-:S05]  /*22c0*/  IMAD.U32 R0, RZ, RZ, UR4 ;  /* 0x00000004ff007e24 */ /* 0x000fca000f8e00ff */
[----:B------:R-:W-:-:S04]  /*22d0*/  SHF.L.U32 R0, R0, 0x1f, RZ ;  /* 0x0000001f00007819 */ /* 0x000fc800000006ff */
[----:B------:R0:W1:Y:S01]  /*22e0*/  SYNCS.PHASECHK.TRANS64.TRYWAIT P0, [UR6], R0 ;  /* 0x00000000ff0075a7 */ /* 0x0000620008000146 */
[----:B------:R-:W-:Y:S05]  /*22f0*/  @!P1 BRA `(.L_x_15) ;  /* 0x0000000000049947 */ /* 0x000fea0003800000 */
[----:B------:R-:W-:Y:S01]  /*2300*/  BPT.TRAP 0x1 ;  /* 0x000000040000795c */ /* 0x000fe20000300000 */
.L_x_15:
[----:B-1----:R-:W-:Y:S05]  /*2310*/  @P0 BRA `(.L_x_16) ;  /* 0x0000000000080947 */ /* 0x002fea0003800000 */
[----:B------:R-:W1:Y:S02]  /*2320*/  SYNCS.PHASECHK.TRANS64.TRYWAIT P0, [UR6], R0 ;  /* 0x00000000ff0075a7 */ /* 0x000e640008000146 */
[----:B-1----:R-:W-:Y:S05]  /*2330*/  @!P0 BRA `(.L_x_17) ;  /* 0x00000180000c8947 */ /* 0x002fea0003800000 */
.L_x_16:
[----:B------:R-:W-:Y:S01]  /*2340*/  UIADD3 UR6, UR12, 0xc100, URZ ;  /* 0x0000c1000c067890 */ /* 0x000fe2000fffe03f */
[----:B------:R-:W-:Y:S01]  /*2350*/  WARPGROUP.ARRIVE ;  /* 0x00000000000079c5 */ /* 0x000fe20000000000 */
[----:B------:R-:W-:Y:S01]  /*2360*/  ULOP3.LUT UR7, UR11, 0x10000, URZ, 0xfc, !UPT ;  /* 0x000100000b077892 */ /* 0x000fe2000f8efc3f */
[----:B------:R3:W-:Y:S01]  /*2370*/  STL [R1+0x26c], RZ ;  /* 0x00026cff01007387 */ /* 0x0007e20000100800 */
[----:B------:R-:W-:Y:S01]  /*2380*/  USHF.R.U32.HI UR6, URZ, 0x4, UR6 ;  /* 0x000000043f067899 */ /* 0x000fe20008011606 */
[----:B01----:R-:W-:Y:S01]  /*2390*/  IMAD.MOV.U32 R0, RZ, RZ, RZ ;  /* 0x000000ffff007224 */ /* 0x003fe200078e00ff */
[----:B------:R-:W-:Y:S01]  /*23a0*/  ULEA UR7, UR5, UR7, 0xa ;  /* 0x0000000705077291 */ /* 0x000fe2000f8e503f */
[----:B------:R3:W-:Y:S01]  /*23b0*/  STL [R1+0x268], RZ ;  /* 0x000268ff01007387 */ /* 0x0007e20000100800 */
[----:B------:R-:W-:Y:S01]  /*23c0*/  ULOP3.LUT UR6, UR6, 0x3fff, URZ, 0xc0, !UPT ;  /* 0x00003fff06067892 */ /* 0x000fe2000f8ec03f */
[----:B------:R-:W-:Y:S01]  /*23d0*/  CS2R R2, SRZ ;  /* 0x0000000000027805 */ /* 0x000fe2000001ff00 */
[----:B------:R-:W-:Y:S01]  /*23e0*/  UMOV UR17, 0x40000040 ;  /* 0x4000004000117882 */ /* 0x000fe20000000000 */
[----:B------:R-:W-:Y:S01]  /*23f0*/  UMOV UR19, 0x40000040 ;  /* 0x4000004000137882 */ /* 0x000fe20000000000 */
[----:B------:R-:W-:Y:S01]  /*2400*/  ULOP3.LUT UR6, UR6, 0x10000, URZ, 0xfc, !UPT ;  /* 0x0001000006067892 */ /* 0x000fe2000f8efc3f */
[----:B------:R3:W-:Y:S01]  /*2410*/  STL [R1+0x264], RZ ;  /* 0x000264ff01007387 */ /* 0x0007e20000100800 */
[----:B------:R-:W-:Y:S01]  /*2420*/  UMOV UR16, UR7 ;  /* 0x0000000700107c82 */ /* 0x000fe20008000000 */
[----:B------:R-:W-:Y:S01]  /*2430*/  CS2R R4, SRZ ;  /* 0x0000000000047805 */ /* 0x000fe2000001ff00 */
[----:B------:R-:W-:Y:S01]  /*2440*/  UIMAD UR8, UR5, 0xc00, UR6 ;  /* 0x00000c00050878a4 */ /* 0x000fe2000f8e0206 */
[----:B------:R3:W-:Y:S01]  /*2450*/  STL [R1+0x260], RZ ;  /* 0x000260ff01007387 */ /* 0x0007e20000100800 */
[----:B------:R-:W-:Y:S01]  /*2460*/  CS2R R6, SRZ ;  /* 0x0000000000067805 */ /* 0x000fe2000001ff00 */
[----:B------:R-:W-:Y:S01]  /*2470*/  UMOV UR6, 0x4 ;  /* 0x0000000400067882 */ /* 0x000fe20000000000 */
[----:B------:R-:W-:Y:S01]  /*2480*/  CS2R R8, SRZ ;  /* 0x0000000000087805 */ /* 0x000fe2000001ff00 */
[----:B------:R3:W-:Y:S01]  /*2490*/  STL [R1+0x25c], RZ ;  /* 0x00025cff01007387 */ /* 0x0007e20000100800 */
[----:B------:R-:W-:Y:S01]  /*24a0*/  CS2R R10, SRZ ;  /* 0x00000000000a7805 */ /* 0x000fe2000001ff00 */
[----:B------:R-:W-:Y:S01]  /*24b0*/  UMOV UR18, UR8 ;  /* 0x0000000800127c82 */ /* 0x000fe20008000000 */
[----:B------:R-:W-:Y:S01]  /*24c0*/  CS2R R12, SRZ ;  /* 0x00000000000c7805 */ /* 0x000fe2000001ff00 */
[----:B------:R-:W-:Y:S01]  /*24d0*/  QGMMA.64x192x32.F32.E4M3.E4M3 R120, gdesc[UR16], RZ, !UPT ;  /* 0x02e00000107879f3 */ /* 0x000fe2000c7008ff */
[----:B------:R-:W-:Y:S01]  /*24e0*/  UIADD3 UR18, UR8, 0x600, URZ ;  /* 0x0000060008127890 */ /* 0x000fe2000fffe03f */
[----:B------:R3:W-:Y:S01]  /*24f0*/  STL [R1+0x258], RZ ;  /* 0x000258ff01007387 */ /* 0x0007e20000100800 */
[----:B------:R-:W-:Y:S01]  /*2500*/  UMOV UR19, 0x40000040 ;  /* 0x4000004000137882 */ /* 0x000fe20000000000 */
[----:B------:R-:W-:-:S02]  /*2510*/  CS2R R14, SRZ ;  /* 0x00000000000e7805 */ /* 0x000fc4000001ff00 */
[----:B------:R-:W-:Y:S01]  /*2520*/  CS2R R16, SRZ ;  /* 0x0000000000107805 */ /* 0x000fe2000001ff00 */
[----:B------:R3:W-:Y:S01]  /*2530*/  STL [R1+0x254], RZ ;  /* 0x000254ff01007387 */ /* 0x0007e20000100800 */
[----:B------:R-:W-:Y:S02]  /*2540*/  CS2R R18, SRZ ;  /* 0x0000000000127805 */ /* 0x000fe4000001ff00 */
[----:B------:R-:W-:Y:S02]  /*2550*/  CS2R R20, SRZ ;  /* 0x0000000000147805 */ /* 0x000fe4000001ff00 */
[----:B------:R-:W-:Y:S01]  /*2560*/  CS2R R22, SRZ ;  /* 0x0000000000167805 */ /* 0x000fe2000001ff00 */
[----:B------:R3:W-:Y:S01]  /*2570*/  STL [R1+0x250], RZ ;  /* 0x000250ff01007387 */ /* 0x0007e20000100800 */
[----:B------:R-:W-:Y:S02]  /*2580*/  CS2R R216, SRZ ;  /* 0x0000000000d87805 */ /* 0x000fe4000001ff00 */
[----:B------:R-:W-:-:S02]  /*2590*/  CS2R R218, SRZ ;  /* 0x0000000000da7805 */ /* 0x000fc4000001ff00 */
[----:B------:R-:W-:Y:S01]  /*25a0*/  CS2R R220, SRZ ;  /* 0x0000000000dc7805 */ /* 0x000fe2000001ff00 */
[----:B------:R3:W-:Y:S01]  /*25b0*/  STL [R1+0x24c], RZ ;  /* 0x00024cff01007387 */ /* 0x0007e20000100800 */
[----:B------:R-:W-:Y:S02]  /*25c0*/  CS2R R222, SRZ ;  /* 0x0000000000de7805 */ /* 0x000fe4000001ff00 */
[----:B------:R-:W-:Y:S02]  /*25d0*/  CS2R R224, SRZ ;  /* 0x0000000000e07805 */ /* 0x000fe4000001ff00 */
[----:B------:R-:W-:Y:S01]  /*25e0*/  CS2R R226, SRZ ;  /* 0x0000000000e27805 */ /* 0x000fe2000001ff00 */
[----:B------:R3:W-:Y:S01]  /*25f0*/  STL [R1+0x248], RZ ;  /* 0x000248ff01007387 */ /* 0x0007e20000100800 */
[----:B------:R-:W-:Y:S01]  /*2600*/  IMAD.MOV.U32 R228, RZ, RZ, RZ ;  /* 0x000000ffffe47224 */ /* 0x000fe200078e00ff */
[----:B------:R-:W-:Y:S01]  /*2610*/  QGMMA.64x192x32.F32.E4M3.E4M3 R24, gdesc[UR16], RZ, !UPT ;  /* 0x02e00000101879f3 */ /* 0x000fe2000c7008ff */
[----:B------:R-:W-:Y:S01]  /*2620*/  UIADD3 UR16, UR7, 0x2, URZ ;  /* 0x0000000207107890 */ /* 0x000fe2000fffe03f */
[----:B------:R3:W-:Y:S01]  /*2630*/  STL [R1+0x244], RZ ;  /* 0x000244ff01007387 */ /* 0x0007e20000100800 */
[----:B------:R-:W-:Y:S01]  /*2640*/  UIADD3 UR18, UR8, 0x2, URZ ;  /* 0x0000000208127890 */ /* 0x000fe2000fffe03f */
[----:B------:R-:W-:Y:S01]  /*2650*/  UMOV UR17, 0x40000040 ;  /* 0x4000004000117882 */ /* 0x000fe20000000000 */
[----:B------:R-:W-:Y:S01]  /*2660*/  UMOV UR19, 0x40000040 ;  /* 0x4000004000137882 */ /* 0x000fe20000000000 */
        /* <DEDUP_REMOVED lines=28> */
[----:B------:R3:W-:Y:S01]  /*2830*/  STL [R1+0x1d0], RZ ;  /* 0x0001d0ff01007387 */ /* 0x0007e20000100800 */
[----:B------:R-:W-:Y:S01]  /*2840*/  QGMMA.64x192x32.F32.E4M3.E4M3 R120, gdesc[UR16], R120 ;  /* 0x02e00000107879f3 */ /* 0x000fe20008700878 */
[----:B------:R-:W-:Y:S01]  /*2850*/  UIADD3 UR18, UR8, 0x602, URZ ;  /* 0x0000060208127890 */ /* 0x000fe2000fffe03f */
[----:B------:R-:W-:Y:S01]  /*2860*/  UMOV UR19, 0x40000040 ;  /* 0x4000004000137882 */ /* 0x000fe20000000000 */
[----:B------:R3:W-:Y:S04]  /*2870*/  STL [R1+0x1cc], RZ ;  /* 0x0001ccff01007387 */ /* 0x0007e80000100800 */
[----:B------:R3:W-:Y:S04]  /*2880*/  STL [R1+0x1c8], RZ ;  /* 0x0001c8ff01007387 */ /* 0x0007e80000100800 */
[----:B------:R3:W-:Y:S04]  /*2890*/  STL [R1+0x1c4], RZ ;  /* 0x0001c4ff01007387 */ /* 0x0007e80000100800 */
[----:B------:R3:W-:Y:S05]  /*28a0*/  STL [R1+0x1c0], RZ ;  /* 0x0001c0ff01007387 */ /* 0x0007ea0000100800 */
[----:B------:R-:W-:Y:S01]  /*28b0*/  QGMMA.64x192x32.F32.E4M3.E4M3 R24, gdesc[UR16], R24 ;  /* 0x02e00000101879f3 */ /* 0x000fe20008700818 */
        /* <DEDUP_REMOVED lines=42> */
[----:B------:R3:W-:Y:S01]  /*2b60*/  STL [R1+0x134], RZ ;  /* 0x000134ff01007387 */ /* 0x0007e20000100800 */
[----:B------:R-:W-:-:S02]  /*2b70*/  UIADD3 UR16, UR7, 0x6, URZ ;  /* 0x0000000607107890 */ /* 0x000fc4000fffe03f */
[----:B------:R-:W-:Y:S01]  /*2b80*/  UIADD3 UR18, UR8, 0x6, URZ ;  /* 0x0000000608127890 */ /* 0x000fe2000fffe03f */
[----:B------:R3:W-:Y:S01]  /*2b90*/  STL [R1+0x130], RZ ;  /* 0x000130ff01007387 */ /* 0x0007e20000100800 */
[----:B------:R-:W-:Y:S01]  /*2ba0*/  ULDC UR7, c[0x0][0x50c] ;  /* 0x0001430000077ab9 */ /* 0x000fe20000000800 */
[----:B------:R-:W-:Y:S01]  /*2bb0*/  UMOV UR17, 0x40000040 ;  /* 0x4000004000117882 */ /* 0x000fe20000000000 */
[----:B------:R-:W-:Y:S01]  /*2bc0*/  UISETP.NE.AND UP0, UPT, UR7, 0x4, UPT ;  /* 0x000000040700788c */ /* 0x000fe2000bf05270 */
[----:B------:R3:W-:Y:S01]  /*2bd0*/  STL [R1+0x12c], RZ ;  /* 0x00012cff01007387 */ /* 0x0007e20000100800 */
[----:B------:R-:W-:Y:S02]  /*2be0*/  UMOV UR19, 0x40000040 ;  /* 0x4000004000137882 */ /* 0x000fe40000000000 */
[----:B------:R-:W-:Y:S01]  /*2bf0*/  USEL UR7, URZ, 0x1, UP0 ;  /* 0x000000013f077887 */ /* 0x000fe20008000000 */
[----:B------:R3:W-:Y:S04]  /*2c00*/  STL [R1+0x128], RZ ;  /* 0x000128ff01007387 */ /* 0x0007e80000100800 */
[----:B------:R3:W-:Y:S01]  /*2c10*/  STL [R1+0x124], RZ ;  /* 0x000124ff01007387 */ /* 0x0007e20000100800 */
[----:B------:R-:W-:-:S03]  /*2c20*/  ISETP.NE.AND P0, PT, RZ, UR7, PT ;  /* 0x00000007ff007c0c */ /* 0x000fc6000bf05270 */
        /* <DEDUP_REMOVED lines=25> */
[----:B------:R-:W-:Y:S03]  /*2dc0*/  QGMMA.64x192x32.F32.E4M3.E4M3 R120, gdesc[UR16], R120 ;  /* 0x02e00000107879f3 */ /* 0x000fe60008700878 */
[----:B------:R3:W-:Y:S01]  /*2dd0*/  STL [R1+0xbc], RZ ;  /* 0x0000bcff01007387 */ /* 0x0007e20000100800 */
[----:B------:R-:W-:Y:S01]  /*2de0*/  UIADD3 UR18, UR8, 0x606, URZ ;  /* 0x0000060608127890 */ /* 0x000fe2000fffe03f */
[----:B------:R-:W-:-:S02]  /*2df0*/  UMOV UR19, 0x40000040 ;  /* 0x4000004000137882 */ /* 0x000fc40000000000 */
[----:B------:R3:W-:Y:S04]  /*2e00*/  STL [R1+0xb8], RZ ;  /* 0x0000b8ff01007387 */ /* 0x0007e80000100800 */
[----:B------:R3:W-:Y:S04]  /*2e10*/  STL [R1+0xb4], RZ ;  /* 0x0000b4ff01007387 */ /* 0x0007e80000100800 */
[----:B------:R3:W-:Y:S04]  /*2e20*/  STL [R1+0xb0], RZ ;  /* 0x0000b0ff01007387 */ /* 0x0007e80000100800 */
[----:B------:R3:W-:Y:S01]  /*2e30*/  STL [R1+0xac], RZ ;  /* 0x0000acff01007387 */ /* 0x0007e20000100800 */
[----:B------:R-:W-:Y:S03]  /*2e40*/  QGMMA.64x192x32.F32.E4M3.E4M3 R24, gdesc[UR16], R24, gsb0 ;  /* 0x02e00000101879f3 */ /* 0x000fe60008000818 */
        /* <DEDUP_REMOVED lines=44> */
[----:B------:R-:W-:Y:S02]  /*3110*/  WARPGROUP.DEPBAR.LE gsb0, 0x0 ;  /* 0x00008000000079c5 */ /* 0x000fe40000010000 */
[----:B------:R-:W-:-:S01]  /*3120*/  FADD R227, RZ, R121 ;  /* 0x00000079ffe37221 */ /* 0x000fc20000000000 */
[----:B------:R-:W-:Y:S01]  /*3130*/  FADD R228, RZ, R120 ;  /* 0x00000078ffe47221 */ /* 0x000fe20000000000 */
[----:B------:R-:W-:-:S01]  /*3140*/  FADD R226, RZ, R122 ;  /* 0x0000007affe27221 */ /* 0x000fc20000000000 */
[----:B------:R-:W-:Y:S01]  /*3150*/  FADD R225, RZ, R123 ;  /* 0x0000007bffe17221 */ /* 0x000fe20000000000 */
[----:B------:R-:W-:-:S01]  /*3160*/  FADD R224, RZ, R124 ;  /* 0x0000007cffe07221 */ /* 0x000fc20000000000 */
[----:B------:R0:W-:Y:S01]  /*3170*/  STL [R1+0x280], R227 ;  /* 0x000280e301007387 */ /* 0x0001e20000100800 */
[----:B------:R-:W-:-:S01]  /*3180*/  FADD R223, RZ, R125 ;  /* 0x0000007dffdf7221 */ /* 0x000fc20000000000 */
[----:B------:R-:W-:Y:S01]  /*3190*/  FADD R222, RZ, R126 ;  /* 0x0000007effde7221 */ /* 0x000fe20000000000 */
[----:B------:R-:W-:-:S01]  /*31a0*/  FADD R221, RZ, R127 ;  /* 0x0000007fffdd7221 */ /* 0x000fc20000000000 */
[----:B------:R-:W-:Y:S01]  /*31b0*/  FADD R220, RZ, R128 ;  /* 0x00000080ffdc7221 */ /* 0x000fe20000000000 */
[----:B------:R-:W-:-:S01]  /*31c0*/  FADD R219, RZ, R129 ;  /* 0x00000081ffdb7221 */ /* 0x000fc20000000000 */
[----:B------:R-:W-:Y:S01]  /*31d0*/  FADD R218, RZ, R130 ;  /* 0x00000082ffda7221 */ /* 0x000fe20000000000 */
[----:B------:R-:W-:-:S01]  /*31e0*/  FADD R217, RZ, R131 ;  /* 0x00000083ffd97221 */ /* 0x000fc20000000000 */
[----:B------:R-:W-:Y:S01]  /*31f0*/  FADD R216, RZ, R132 ;  /* 0x00000084ffd87221 */ /* 0x000fe20000000000 */
[----:B------:R-:W-:-:S01]  /*3200*/  FADD R23, RZ, R133 ;  /* 0x00000085ff177221 */ /* 0x000fc20000000000 */
[----:B0-----:R-:W-:Y:S01]  /*3210*/  FADD R227, RZ, R156 ;  /* 0x0000009cffe37221 */ /* 0x001fe20000000000 */
[----:B------:R-:W-:-:S01]  /*3220*/  FADD R22, RZ, R134 ;  /* 0x00000086ff167221 */ /* 0x000fc20000000000 */
[----:B------:R-:W-:Y:S01]  /*3230*/  FADD R21, RZ, R135 ;  /* 0x00000087ff157221 */ /* 0x000fe20000000000 */
[----:B------:R-:W-:-:S01]  /*3240*/  FADD R20, RZ, R136 ;  /* 0x00000088ff147221 */ /* 0x000fc20000000000 */
[----:B------:R-:W-:Y:S01]  /*3250*/  FADD R19, RZ, R137 ;  /* 0x00000089ff137221 */ /* 0x000fe20000000000 */
[----:B------:R0:W-:Y:S01]  /*3260*/  STL [R1], R227 ;  /* 0x000000e301007387 */ /* 0x0001e20000100800 */
        /* <DEDUP_REMOVED lines=14> */
[----:B------:R0:W-:Y:S01]  /*3350*/  STL [R1+0x4], R227 ;  /* 0x000004e301007387 */ /* 0x0001e20000100800 */
[----:B------:R-:W-:-:S01]  /*3360*/  FADD R5, RZ, R151 ;  /* 0x00000097ff057221 */ /* 0x000fc20000000000 */
[----:B------:R-:W-:Y:S01]  /*3370*/  FADD R4, RZ, R152 ;  /* 0x00000098ff047221 */ /* 0x000fe20000000000 */
[----:B------:R-:W-:-:S01]  /*3380*/  FADD R3, RZ, R153 ;  /* 0x00000099ff037221 */ /* 0x000fc20000000000 */
[----:B------:R-:W-:Y:S01]  /*3390*/  FADD R2, RZ, R154 ;  /* 0x0000009aff027221 */ /* 0x000fe20000000000 */
[----:B------:R-:W-:-:S01]  /*33a0*/  FADD R0, RZ, R155 ;  /* 0x0000009bff007221 */ /* 0x000fc20000000000 */
[----:B0-----:R-:W-:-:S05]  /*33b0*/  FADD R227, RZ, R158 ;  /* 0x0000009effe37221 */ /* 0x001fca0000000000 */
[----:B------:R0:W-:Y:S02]  /*33c0*/  STL [R1+0x8], R227 ;  /* 0x000008e301007387 */ /* 0x0001e40000100800 */
        /* <DEDUP_REMOVED lines=305> */
[----:B------:R0:W-:Y:S04]  /*46e0*/  STL [R1+0x26c], R227 ;  /* 0x00026ce301007387 */ /* 0x0001e80000100800 */
[----:B0-----:R0:W5:Y:S01]  /*46f0*/  LDL.LU R227, [R1+0x280] ;  /* 0x0002800001e37983 */ /* 0x0011620000300800 */
[----:B------:R-:W-:-:S05]  /*4700*/  UMOV UR6, URZ ;  /* 0x0000003f00067c82 */ /* 0x000fca0008000000 */
.L_x_18:
[----:B------:R-:W-:Y:S01]  /*4710*/  UIADD3 UR23, UR5, 0x1, URZ ;  /* 0x0000000105177890 */ /* 0x000fe2000fffe03f */
[----:B------:R-:W-:-:S03]  /*4720*/  UMOV UR8, 0x1 ;  /* 0x0000000100087882 */ /* 0x000fc60000000000 */
[----:B------:R-:W-:-:S04]  /*4730*/  UISETP.NE.AND UP0, UPT, UR23, 0x3, UPT ;  /* 0x000000031700788c */ /* 0x000fc8000bf05270 */
[----:B------:R-:W-:Y:S02]  /*4740*/  USEL UR24, URZ, 0x1, UP0 ;  /* 0x000000013f187887 */ /* 0x000fe40008000000 */
[----:B------:R-:W-:Y:S02]  /*4750*/  USEL UR23, UR23, URZ, UP0 ;  /* 0x0000003f17177287 */ /* 0x000fe40008000000 */
[----:B------:R-:W-:-:S12]  /*4760*/  ULOP3.LUT UR24, UR4, UR24, URZ, 0x3c, !UPT ;  /* 0x0000001804187292 */ /* 0x000fd8000f8e3c3f */
.L_x_13:
[----:B------:R-:W-:-:S04]  /*4770*/  UISETP.LT.AND UP0, UPT, UR10, 0x1, UPT ;  /* 0x000000010a00788c */ /* 0x000fc8000bf01270 */
[----:B------:R-:W-:-:S04]  /*4780*/  USEL UR16, UR10, 0x1, UP0 ;  /* 0x000000010a107887 */ /* 0x000fc80008000000 */
[----:B------:R-:W-:-:S04]  /*4790*/  UIADD3 UR26, UR10, -UR16, URZ ;  /* 0x800000100a1a7290 */ /* 0x000fc8000fffe03f */
[----:B------:R-:W-:-:S06]  /*47a0*/  UISETP.GE.AND UP0, UPT, UR26, 0x1, UPT ;  /* 0x000000011a00788c */ /* 0x000fcc000bf06270 */
[----:B------:R-:W-:-:S13]  /*47b0*/  PLOP3.LUT P0, PT, PT, PT, UP0, 0x80, 0x0 ;  /* 0x000000000000781c */ /* 0x000fda0003f0f008 */
[----:B------:R-:W-:Y:S05]  /*47c0*/  @!P0 BRA `(.L_x_19) ;  /* 0x0000002400ec8947 */ /* 0x000fea0003800000 */
[----:B------:R-:W-:Y:S01]  /*47d0*/  UMOV UR25, UR5 ;  /* 0x0000000500197c82 */ /* 0x000fe20008000000 */
[----:B------:R-:W-:-:S05]  /*47e0*/  ULDC UR27, c[0x0][0x50c] ;  /* 0x00014300001b7ab9 */ /* 0x000fca0000000800 */
.L_x_27:
[----:B------:R-:W-:-:S06]  /*47f0*/  UISETP.NE.AND UP0, UPT, UR22, 0x3, UPT ;  /* 0x000000031600788c */ /* 0x000fcc000bf05270 */
[----:B------:R-:W-:-:S13]  /*4800*/  PLOP3.LUT P1, PT, PT, PT, UP0, 0x80, 0x0 ;  /* 0x000000000000781c */ /* 0x000fda0003f2f008 */
[----:B-1---5:R-:W-:Y:S05]  /*4810*/  @!P1 BRA `(.L_x_20) ;  /* 0x0000000000049947 */ /* 0x022fea0003800000 */
[----:B------:R-:W-:Y:S01]  /*4820*/  BPT.TRAP 0x1 ;  /* 0x000000040000795c */ /* 0x000fe20000300000 */
.L_x_20:
[----:B------:R-:W1:Y:S01]  /*4830*/  S2UR UR16, SR_CgaCtaId ;  /* 0x00000000001079c3 */ /* 0x000e620000008800 */
[----:B------:R-:W-:Y:S01]  /*4840*/  UMOV UR12, 0x400 ;  /* 0x00000400000c7882 */ /* 0x000fe20000000000 */
[----:B------:R-:W-:-:S05]  /*4850*/  IMAD.U32 R229, RZ, RZ, UR24 ;  /* 0x00000018ffe57e24 */ /* 0x000fca000f8e00ff */
[----:B------:R-:W-:Y:S01]  /*4860*/  SHF.L.U32 R229, R229, 0x1f, RZ ;  /* 0x0000001fe5e57819 */ /* 0x000fe200000006ff */
[----:B-1----:R-:W-:-:S04]  /*4870*/  ULEA UR12, UR16, UR12, 0x18 ;  /* 0x0000000c100c7291 */ /* 0x002fc8000f8ec03f */
[----:B------:R-:W-:-:S09]  /*4880*/  ULEA UR16, UR23, UR12, 0x3 ;  /* 0x0000000c17107291 */ /* 0x000fd2000f8e183f */
[----:B------:R1:W4:Y:S01]  /*4890*/  SYNCS.PHASECHK.TRANS64.TRYWAIT P0, [UR16], R229 ;  /* 0x000000e5ff0075a7 */ /* 0x0003220008000150 */
[----:B------:R-:W-:Y:S05]  /*48a0*/  @!P1 BRA `(.L_x_21) ;  /* 0x0000000000049947 */ /* 0x000fea0003800000 */
[----:B------:R-:W-:Y:S01]  /*48b0*/  BPT.TRAP 0x1 ;  /* 0x000000040000795c */ /* 0x000fe20000300000 */
.L_x_21:
[----:B----4-:R-:W-:Y:S05]  /*48c0*/  @P0 BRA `(.L_x_22) ;  /* 0x0000000000080947 */ /* 0x010fea0003800000 */
[----:B------:R-:W4:Y:S02]  /*48d0*/  SYNCS.PHASECHK.TRANS64.TRYWAIT P0, [UR16], R229 ;  /* 0x000000e5ff0075a7 */ /* 0x000f240008000150 */
[----:B----4-:R-:W-:Y:S05]  /*48e0*/  @!P0 BRA `(.L_x_23) ;  /* 0x0000015800b88947 */ /* 0x010fea0003800000 */
.L_x_22:
[----:B------:R-:W-:Y:S01]  /*48f0*/  UIADD3 UR16, UR12, 0xc100, URZ ;  /* 0x0000c1000c107890 */ /* 0x000fe2000fffe03f */
[----:B------:R-:W-:Y:S01]  /*4900*/  WARPGROUP.ARRIVE ;  /* 0x00000000000079c5 */ /* 0x000fe20000000000 */
[----:B------:R-:W-:Y:S02]  /*4910*/  UISETP.NE.AND UP0, UPT, UR7, URZ, UPT ;  /* 0x0000003f0700728c */ /* 0x000fe4000bf05270 */
[----:B------:R-:W-:Y:S02]  /*4920*/  USHF.R.U32.HI UR16, URZ, 0x4, UR16 ;  /* 0x000000043f107899 */ /* 0x000fe40008011610 */
[----:B------:R-:W-:Y:S02]  /*4930*/  USEL UR8, UR8, URZ, !UP0 ;  /* 0x0000003f08087287 */ /* 0x000fe4000c000000 */
[----:B------:R-:W-:Y:S02]  /*4940*/  ULOP3.LUT UR16, UR16, 0x3fff, URZ, 0xc0, !UPT ;  /* 0x00003fff10107892 */ /* 0x000fe4000f8ec03f */
[----:B------:R-:W-:-:S02]  /*4950*/  UISETP.NE.U32.AND UP0, UPT, UR8, URZ, UPT ;  /* 0x0000003f0800728c */ /* 0x000fc4000bf05070 */
[----:B------:R-:W-:Y:S02]  /*4960*/  ULOP3.LUT UR7, UR11, 0x10000, URZ, 0xfc, !UPT ;  /* 0x000100000b077892 */ /* 0x000fe4000f8efc3f */
[----:B------:R-:W-:Y:S02]  /*4970*/  ULOP3.LUT UR8, UR16, 0x10000, URZ, 0xfc, !UPT ;  /* 0x0001000010087892 */ /* 0x000fe4000f8efc3f */
[----:B------:R-:W-:Y:S02]  /*4980*/  ULEA UR7, UR23, UR7, 0xa ;  /* 0x0000000717077291 */ /* 0x000fe4000f8e503f */
[----:B------:R-:W-:Y:S01]  /*4990*/  UIMAD UR8, UR23, 0xc00, UR8 ;  /* 0x00000c00170878a4 */ /* 0x000fe2000f8e0208 */
[----:B------:R-:W-:Y:S01]  /*49a0*/  UMOV UR17, 0x40000040 ;  /* 0x4000004000117882 */ /* 0x000fe20000000000 */
[----:B------:R-:W-:Y:S01]  /*49b0*/  UMOV UR19, 0x40000040 ;  /* 0x4000004000137882 */ /* 0x000fe20000000000 */
[----:B------:R-:W-:Y:S02]  /*49c0*/  UIADD3 UR6, UR6, 0x4, URZ ;  /* 0x0000000406067890 */ /* 0x000fe4000fffe03f */
[----:B------:R-:W-:-:S02]  /*49d0*/  UMOV UR16, UR7 ;  /* 0x0000000700107c82 */ /* 0x000fc40008000000 */
[----:B------:R-:W-:Y:S02]  /*49e0*/  UMOV UR18, UR8 ;  /* 0x0000000800127c82 */ /* 0x000fe40008000000 */
[----:B------:R-:W-:Y:S01]  /*49f0*/  QGMMA.64x192x32.F32.E4M3.E4M3 R120, gdesc[UR16], R120, UP0 ;  /* 0x02e00000107879f3 */ /* 0x000fe2000bf00878 */
[----:B------:R-:W-:Y:S01]  /*4a00*/  UIADD3 UR18, UR8, 0x600, URZ ;  /* 0x0000060008127890 */ /* 0x000fe2000fffe03f */
[----:B------:R-:W-:-:S15]  /*4a10*/  UMOV UR19, 0x40000040 ;  /* 0x4000004000137882 */ /* 0x000fde0000000000 */
[----:B------:R-:W-:-:S03]  /*4a20*/  NOP ;  /* 0x0000000000007918 */ /* 0x000fc60000000000 */
[----:B------:R-:W-:Y:S01]  /*4a30*/  QGMMA.64x192x32.F32.E4M3.E4M3 R24, gdesc[UR16], R24, UP0 ;  /* 0x02e00000101879f3 */ /* 0x000fe2000bf00818 */
[----:B------:R-:W-:Y:S02]  /*4a40*/  UIADD3 UR16, UR7, 0x2, URZ ;  /* 0x0000000207107890 */ /* 0x000fe4000fffe03f */
[----:B------:R-:W-:Y:S01]  /*4a50*/  UIADD3 UR18, UR8, 0x2, URZ ;  /* 0x0000000208127890 */ /* 0x000fe2000fffe03f */
[----:B------:R-:W-:Y:S01]  /*4a60*/  UMOV UR17, 0x40000040 ;  /* 0x4000004000117882 */ /* 0x000fe20000000000 */
[----:B------:R-:W-:Y:S01]  /*4a70*/  UMOV UR19, 0x40000040 ;  /* 0x4000004000137882 */ /* 0x000fe20000000000 */
[----:B------:R-:W-:-:S14]  /*4a80*/  UISETP.NE.AND UP0, UPT, UR6, UR27, UPT ;  /* 0x0000001b0600728c */ /* 0x000fdc000bf05270 */
[----:B------:R-:W-:Y:S01]  /*4a90*/  QGMMA.64x192x32.F32.E4M3.E4M3 R120, gdesc[UR16], R120 ;  /* 0x02e00000107879f3 */ /* 0x000fe20008700878 */
[----:B------:R-:W-:Y:S01]  /*4aa0*/  UIADD3 UR18, UR8, 0x602, URZ ;  /* 0x0000060208127890 */ /* 0x000fe2000fffe03f */
[----:B------:R-:W-:-:S15]  /*4ab0*/  UMOV UR19, 0x40000040 ;  /* 0x4000004000137882 */ /* 0x000fde0000000000 */
[----:B------:R-:W-:-:S03]  /*4ac0*/  NOP ;  /* 0x0000000000007918 */ /* 0x000fc60000000000 */
[----:B------:R-:W-:Y:S01]  /*4ad0*/  QGMMA.64x192x32.F32.E4M3.E4M3 R24, gdesc[UR16], R24 ;  /* 0x02e00000101879f3 */ /* 0x000fe20008700818 */
[----:B------:R-:W-:Y:S02]  /*4ae0*/  UIADD3 UR16, UR7, 0x4, URZ ;  /* 0x0000000407107890 */ /* 0x000fe4000fffe03f */
[----:B------:R-:W-:Y:S01]  /*4af0*/  UIADD3 UR18, UR8, 0x4, URZ ;  /* 0x0000000408127890 */ /* 0x000fe2000fffe03f */
[----:B------:R-:W-:Y:S01]  /*4b00*/  UMOV UR17, 0x40000040 ;  /* 0x4000004000117882 */ /* 0x000fe20000000000 */
[----:B------:R-:W-:-:S15]  /*4b10*/  UMOV UR19, 0x40000040 ;  /* 0x4000004000137882 */ /* 0x000fde0000000000 */
        /* <DEDUP_REMOVED lines=8> */
[----:B------:R-:W-:Y:S01]  /*4ba0*/  UMOV UR19, 0x40000040 ;  /* 0x4000004000137882 */ /* 0x000fe20000000000 */
[----:B------:R-:W-:-:S06]  /*4bb0*/  USEL UR7, URZ, 0x1, UP0 ;  /* 0x000000013f077887 */ /* 0x000fcc0008000000 */
[----:B------:R-:W-:-:S08]  /*4bc0*/  ISETP.NE.AND P0, PT, RZ, UR7, PT ;  /* 0x00000007ff007c0c */ /* 0x000fd0000bf05270 */
[----:B------:R-:W-:Y:S01]  /*4bd0*/  QGMMA.64x192x32.F32.E4M3.E4M3 R120, gdesc[UR16], R120 ;  /* 0x02e00000107879f3 */ /* 0x000fe20008700878 */
[----:B------:R-:W-:Y:S01]  /*4be0*/  UIADD3 UR18, UR8, 0x606, URZ ;  /* 0x0000060608127890 */ /* 0x000fe2000fffe03f */
[----:B------:R-:W-:-:S15]  /*4bf0*/  UMOV UR19, 0x40000040 ;  /* 0x4000004000137882 */ /* 0x000fde0000000000 */
[----:B------:R-:W-:-:S03]  /*4c00*/  NOP ;  /* 0x0000000000007918 */ /* 0x000fc60000000000 */
[----:B------:R-:W-:Y:S03]  /*4c10*/  QGMMA.64x192x32.F32.E4M3.E4M3 R24, gdesc[UR16], R24, gsb0 ;  /* 0x02e00000101879f3 */ /* 0x000fe60008000818 */
[----:B------:R-:W-:Y:S02]  /*4c20*/  WARPGROUP.DEPBAR.LE gsb0, 0x1 ;  /* 0x00008000000079c5 */ /* 0x000fe40000010100 */
[----:B------:R-:W-:Y:S05]  /*4c30*/  @!P0 BRA `(.L_x_24) ;  /* 0x0000002000708947 */ /* 0x000fea0003800000 */
[----:B------:R-:W-:Y:S02]  /*4c40*/  WARPGROUP.DEPBAR.LE gsb0, 0x0 ;  /* 0x00008000000079c5 */ /* 0x000fe40000010000 */
[----:B-----5:R-:W-:-:S01]  /*4c50*/  FADD R227, R121, R227 ;  /* 0x000000e379e37221 */ /* 0x020fc20000000000 */
[----:B------:R-:W-:Y:S01]  /*4c60*/  FADD R226, R122, R226 ;  /* 0x000000e27ae27221 */ /* 0x000fe20000000000 */
[----:B------:R-:W-:-:S01]  /*4c70*/  FADD R225, R123, R225 ;  /* 0x000000e17be17221 */ /* 0x000fc20000000000 */
[----:B------:R-:W-:Y:S01]  /*4c80*/  FADD R224, R124, R224 ;  /* 0x000000e07ce07221 */ /* 0x000fe20000000000 */
[----:B------:R-:W-:-:S01]  /*4c90*/  FADD R223, R125, R223 ;  /* 0x000000df7ddf7221 */ /* 0x000fc20000000000 */
[----:B------:R4:W-:Y:S01]  /*4ca0*/  STL [R1+0x280], R227 ;  /* 0x000280e301007387 */ /* 0x0009e20000100800 */
[----:B------:R-:W-:-:S01]  /*4cb0*/  FADD R222, R126, R222 ;  /* 0x000000de7ede7221 */ /* 0x000fc20000000000 */
[----:B------:R-:W-:Y:S01]  /*4cc0*/  FADD R221, R127, R221 ;  /* 0x000000dd7fdd7221 */ /* 0x000fe20000000000 */
[----:B------:R-:W-:-:S01]  /*4cd0*/  FADD R220, R128, R220 ;  /* 0x000000dc80dc7221 */ /* 0x000fc20000000000 */
[----:B------:R-:W-:Y:S01]  /*4ce0*/  FADD R219, R129, R219 ;  /* 0x000000db81db7221 */ /* 0x000fe20000000000 */
[----:B------:R-:W-:-:S01]  /*4cf0*/  FADD R218, R130, R218 ;  /* 0x000000da82da7221 */ /* 0x000fc20000000000 */
[----:B------:R-:W-:Y:S01]  /*4d00*/  FADD R217, R131, R217 ;  /* 0x000000d983d97221 */ /* 0x000fe20000000000 */
[----:B------:R-:W-:-:S01]  /*4d10*/  FADD R216, R132, R216 ;  /* 0x000000d884d87221 */ /* 0x000fc20000000000 */
[----:B------:R-:W-:Y:S01]  /*4d20*/  FADD R23, R133, R23 ;  /* 0x0000001785177221 */ /* 0x000fe20000000000 */
[----:B------:R-:W-:-:S01]  /*4d30*/  FADD R22, R134, R22 ;  /* 0x0000001686167221 */ /* 0x000fc20000000000 */
[----:B----4-:R-:W4:Y:S01]  /*4d40*/  LDL.LU R227, [R1+0x8] ;  /* 0x0000080001e37983 */ /* 0x010f220000300800 */
[----:B------:R-:W-:-:S01]  /*4d50*/  FADD R21, R135, R21 ;  /* 0x0000001587157221 */ /* 0x000fc20000000000 */
[----:B------:R-:W-:Y:S01]  /*4d60*/  FADD R20, R136, R20 ;  /* 0x0000001488147221 */ /* 0x000fe20000000000 */
[----:B------:R-:W-:-:S01]  /*4d70*/  FADD R19, R137, R19 ;  /* 0x0000001389137221 */ /* 0x000fc20000000000 */
[----:B------:R0:W-:Y:S01]  /*4d80*/  STL [R1+0x284], R226 ;  /* 0x000284e201007387 */ /* 0x0001e20000100800 */
[----:B------:R-:W-:-:S03]  /*4d90*/  FADD R228, R120, R228 ;  /* 0x000000e478e47221 */ /* 0x000fc60000000000 */
[----:B0-----:R-:W2:Y:S04]  /*4da0*/  LDL.LU R226, [R1+0x4] ;  /* 0x0000040001e27983 */ /* 0x001ea80000300800 */
[----:B------:R0:W-:Y:S04]  /*4db0*/  STL [R1+0x288], R225 ;  /* 0x000288e101007387 */ /* 0x0001e80000100800 */
[----:B0-----:R-:W3:Y:S04]  /*4dc0*/  LDL.LU R225, [R1] ;  /* 0x0000000001e17983 */ /* 0x001ee80000300800 */
[----:B------:R-:W-:Y:S04]  /*4dd0*/  STL [R1+0x28c], R224 ;  /* 0x00028ce001007387 */ /* 0x000fe80000100800 */
        /* <DEDUP_REMOVED lines=12> */
[----:B------:R-:W-:Y:S01]  /*4ea0*/  STL [R1+0x2c0], R19 ;  /* 0x0002c01301007387 */ /* 0x000fe20000100800 */
[----:B----4-:R-:W-:-:S05]  /*4eb0*/  FADD R227, R158, R227 ;  /* 0x000000e39ee37221 */ /* 0x010fca0000000000 */
[----:B------:R0:W-:Y:S01]  /*4ec0*/  STL [R1+0x8], R227 ;  /* 0x000008e301007387 */ /* 0x0001e20000100800 */
[----:B--2---:R-:W-:-:S01]  /*4ed0*/  FADD R226, R157, R226 ;  /* 0x000000e29de27221 */ /* 0x004fc20000000000 */
[----:B---3--:R-:W-:-:S05]  /*4ee0*/  FADD R225, R156, R225 ;  /* 0x000000e19ce17221 */ /* 0x008fca0000000000 */
[----:B------:R-:W-:Y:S04]  /*4ef0*/  STL [R1], R225 ;  /* 0x000000e101007387 */ /* 0x000fe80000100800 */
[----:B0-----:R-:W2:Y:S04]  /*4f00*/  LDL.LU R227, [R1+0xc] ;  /* 0x00000c0001e37983 */ /* 0x001ea80000300800 */
[----:B------:R0:W-:Y:S04]  /*4f10*/  STL [R1+0x4], R226 ;  /* 0x000004e201007387 */ /* 0x0001e80000100800 */
[----:B0-----:R-:W3:Y:S04]  /*4f20*/  LDL.LU R226, [R1+0x10] ;  /* 0x0000100001e27983 */ /* 0x001ee80000300800 */
[----:B------:R-:W4:Y:S04]  /*4f30*/  LDL.LU R225, [R1+0x14] ;  /* 0x0000140001e17983 */ /* 0x000f280000300800 */
        /* <DEDUP_REMOVED lines=13> */
[----:B------:R-:W4:Y:S01]  /*5010*/  LDL.LU R19, [R1+0x4c] ;  /* 0x00004c0001137983 */ /* 0x000f220000300800 */
[----:B--2---:R-:W-:-:S05]  /*5020*/  FADD R227, R159, R227 ;  /* 0x000000e39fe37221 */ /* 0x004fca0000000000 */
[----:B------:R0:W-:Y:S01]  /*5030*/  STL [R1+0xc], R227 ;  /* 0x00000ce301007387 */ /* 0x0001e20000100800 */
[----:B---3--:R-:W-:-:S01]  /*5040*/  FADD R226, R160, R226 ;  /* 0x000000e2a0e27221 */ /* 0x008fc20000000000 */
[----:B----4-:R-:W-:-:S04]  /*5050*/  FADD R225, R161, R225 ;  /* 0x000000e1a1e17221 */ /* 0x010fc80000000000 */
[----:B------:R2:W-:Y:S01]  /*5060*/  STL [R1+0x10], R226 ;  /* 0x000010e201007387 */ /* 0x0005e20000100800 */
[----:B------:R-:W-:-:S03]  /*5070*/  FADD R224, R162, R224 ;  /* 0x000000e0a2e07221 */ /* 0x000fc60000000000 */
        /* <DEDUP_REMOVED lines=24> */
[----:B0-----:R-:W4:Y:S01]  /*5200*/  LDL.LU R227, [R1+0x50] ;  /* 0x0000500001e37983 */ /* 0x001f220000300800 */
[----:B------:R-:W-:-:S03]  /*5210*/  FADD R19, R175, R19 ;  /* 0x00000013af137221 */ /* 0x000fc60000000000 */
[----:B------:R0:W-:Y:S04]  /*5220*/  STL [R1+0x44], R21 ;  /* 0x0000441501007387 */ /* 0x0001e80000100800 */
[----:B--2---:R-:W2:Y:S04]  /*5230*/  LDL.LU R226, [R1+0x54] ;  /* 0x0000540001e27983 */ /* 0x004ea80000300800 */
[----:B------:R0:W-:Y:S04]  /*5240*/  STL [R1+0x48], R20 ;  /* 0x0000481401007387 */ /* 0x0001e80000100800 */
[----:B---3--:R-:W3:Y:S04]  /*5250*/  LDL.LU R225, [R1+0x58] ;  /* 0x0000580001e17983 */ /* 0x008ee80000300800 */
[----:B------:R0:W-:Y:S04]  /*5260*/  STL [R1+0x4c], R19 ;  /* 0x00004c1301007387 */ /* 0x0001e80000100800 */
[----:B----4-:R-:W4:Y:S04]  /*5270*/  LDL.LU R224, [R1+0x5c] ;  /* 0x00005c0001e07983 */ /* 0x010f280000300800 */
[----:B-1----:R-:W4:Y:S04]  /*5280*/  LDL.LU R223, [R1+0x60] ;  /* 0x0000600001df7983 */ /* 0x002f280000300800 */
        /* <DEDUP_REMOVED lines=9> */
[----:B0-----:R-:W4:Y:S04]  /*5320*/  LDL.LU R21, [R1+0x88] ;  /* 0x0000880001157983 */ /* 0x001f280000300800 */
[----:B------:R-:W4:Y:S04]  /*5330*/  LDL.LU R20, [R1+0x8c] ;  /* 0x00008c0001147983 */ /* 0x000f280000300800 */
[----:B------:R-:W4:Y:S01]  /*5340*/  LDL.LU R19, [R1+0x90] ;  /* 0x0000900001137983 */ /* 0x000f220000300800 */
[----:B------:R-:W-:-:S01]  /*5350*/  FADD R227, R176, R227 ;  /* 0x000000e3b0e37221 */ /* 0x000fc20000000000 */
[----:B--2---:R-:W-:-:S04]  /*5360*/  FADD R226, R177, R226 ;  /* 0x000000e2b1e27221 */ /* 0x004fc80000000000 */
[----:B------:R0:W-:Y:S01]  /*5370*/  STL [R1+0x50], R227 ;  /* 0x000050e301007387 */ /* 0x0001e20000100800 */
[----:B---3--:R-:W-:-:S03]  /*5380*/  FADD R225, R178, R225 ;  /* 0x000000e1b2e17221 */ /* 0x008fc60000000000 */
[----:B------:R1:W-:Y:S01]  /*5390*/  STL [R1+0x54], R226 ;  /* 0x000054e201007387 */ /* 0x0003e20000100800 */
[----:B----4-:R-:W-:-:S03]  /*53a0*/  FADD R224, R179, R224 ;  /* 0x000000e0b3e07221 */ /* 0x010fc60000000000 */
        /* <DEDUP_REMOVED lines=27> */
[----:B-1----:R-:W4:Y:S04]  /*5560*/  LDL.LU R226, [R1+0x98] ;  /* 0x0000980001e27983 */ /* 0x002f280000300800 */
[----:B------:R1:W-:Y:S04]  /*5570*/  STL [R1+0x8c], R20 ;  /* 0x00008c1401007387 */ /* 0x0003e80000100800 */
[----:B--2---:R-:W2:Y:S04]  /*5580*/  LDL.LU R225, [R1+0x9c] ;  /* 0x00009c0001e17983 */ /* 0x004ea80000300800 */
[----:B------:R1:W-:Y:S04]  /*5590*/  STL [R1+0x90], R19 ;  /* 0x0000901301007387 */ /* 0x0003e80000100800 */
[----:B---3--:R-:W3:Y:S04]  /*55a0*/  LDL.LU R224, [R1+0xa0] ;  /* 0x0000a00001e07983 */ /* 0x008ee80000300800 */
[----:B----4-:R-:W4:Y:S04]  /*55b0*/  LDL.LU R223, [R1+0xa4] ;  /* 0x0000a40001df7983 */ /* 0x010f280000300800 */
        /* <DEDUP_REMOVED lines=10> */
[----:B-1----:R-:W4:Y:S04]  /*5660*/  LDL.LU R20, [R1+0xd0] ;  /* 0x0000d00001147983 */ /* 0x002f280000300800 */
[----:B------:R-:W4:Y:S01]  /*5670*/  LDL.LU R19, [R1+0xd4] ;  /* 0x0000d40001137983 */ /* 0x000f220000300800 */
[----:B------:R-:W-:-:S01]  /*5680*/  FADD R227, R193, R227 ;  /* 0x000000e3c1e37221 */ /* 0x000fc20000000000 */
[----:B------:R-:W-:-:S04]  /*5690*/  FADD R226, R194, R226 ;  /* 0x000000e2c2e27221 */ /* 0x000fc80000000000 */
[----:B------:R0:W-:Y:S01]  /*56a0*/  STL [R1+0x94], R227 ;  /* 0x000094e301007387 */ /* 0x0001e20000100800 */
[----:B--2---:R-:W-:-:S03]  /*56b0*/  FADD R225, R195, R225 ;  /* 0x000000e1c3e17221 */ /* 0x004fc60000000000 */
        /* <DEDUP_REMOVED lines=253> */
[----:B------:R-:W-:Y:S01]  /*6690*/  STL [R1+0x1e8], R227 ;  /* 0x0001e8e301007387 */ /* 0x000fe20000100800 */
[----:B--2---:R-:W-:-:S03]  /*66a0*/  FADD R225, R88, R225 ;  /* 0x000000e158e17221 */ /* 0x004fc60000000000 */
[----:B------:R-:W-:Y:S01]  /*66b0*/  STL [R1+0x1ec], R226 ;  /* 0x0001ece201007387 */ /* 0x000fe20000100800 */
[----:B---3--:R-:W-:-:S03]  /*66c0*/  FADD R224, R89, R224 ;  /* 0x000000e059e07221 */ /* 0x008fc60000000000 */
[----:B------:R-:W-:Y:S01]  /*66d0*/  STL [R1+0x1f0], R225 ;  /* 0x0001f0e101007387 */ /* 0x000fe20000100800 */
[----:B----4-:R-:W-:-:S03]  /*66e0*/  FADD R223, R90, R223 ;  /* 0x000000df5adf7221 */ /* 0x010fc60000000000 */
[----:B------:R-:W-:Y:S01]  /*66f0*/  STL [R1+0x1f4], R224 ;  /* 0x0001f4e001007387 */ /* 0x000fe20000100800 */
[----:B------:R-:W-:-:S03]  /*6700*/  FADD R222, R91, R222 ;  /* 0x000000de5bde7221 */ /* 0x000fc60000000000 */
        /* <DEDUP_REMOVED lines=19> */
[----:B------:R-:W-:-:S01]  /*6840*/  FADD R20, R101, R20 ;  /* 0x0000001465147221 */ /* 0x000fc20000000000 */
[----:B------:R-:W-:-:S05]  /*6850*/  FADD R19, R102, R19 ;  /* 0x0000001366137221 */ /* 0x000fca0000000000 */
[----:B------:R0:W-:Y:S04]  /*6860*/  STL [R1+0x228], R19 ;  /* 0x0002281301007387 */ /* 0x0001e80000100800 */
[----:B------:R-:W-:Y:S04]  /*6870*/  STL [R1+0x220], R21 ;  /* 0x0002201501007387 */ /* 0x000fe80000100800 */
        /* <DEDUP_REMOVED lines=20> */
[----:B---3--:R-:W-:-:S03]  /*69c0*/  FADD R20, R104, R20 ;  /* 0x0000001468147221 */ /* 0x008fc60000000000 */
[----:B0-----:R0:W5:Y:S01]  /*69d0*/  LDL.LU R19, [R1+0x2c0] ;  /* 0x0002c00001137983 */ /* 0x0011620000300800 */
[----:B----4-:R-:W-:-:S03]  /*69e0*/  FADD R21, R105, R21 ;  /* 0x0000001569157221 */ /* 0x010fc60000000000 */
[----:B------:R1:W-:Y:S01]  /*69f0*/  STL [R1+0x230], R20 ;  /* 0x0002301401007387 */ /* 0x0003e20000100800 */
[----:B------:R-:W-:-:S01]  /*6a00*/  FADD R22, R106, R22 ;  /* 0x000000166a167221 */ /* 0x000fc20000000000 */
[----:B------:R-:W-:Y:S02]  /*6a10*/  FADD R23, R107, R23 ;  /* 0x000000176b177221 */ /* 0x000fe40000000000 */
[----:B-1----:R0:W5:Y:S01]  /*6a20*/  LDL.LU R20, [R1+0x2bc] ;  /* 0x0002bc0001147983 */ /* 0x0021620000300800 */
[----:B------:R-:W-:-:S03]  /*6a30*/  FADD R216, R108, R216 ;  /* 0x000000d86cd87221 */ /* 0x000fc60000000000 */
[----:B------:R1:W-:Y:S01]  /*6a40*/  STL [R1+0x234], R21 ;  /* 0x0002341501007387 */ /* 0x0003e20000100800 */
[----:B------:R-:W-:-:S01]  /*6a50*/  FADD R217, R109, R217 ;  /* 0x000000d96dd97221 */ /* 0x000fc20000000000 */
[----:B------:R-:W-:Y:S02]  /*6a60*/  FADD R218, R110, R218 ;  /* 0x000000da6eda7221 */ /* 0x000fe40000000000 */
[----:B-1----:R0:W5:Y:S04]  /*6a70*/  LDL.LU R21, [R1+0x2b8] ;  /* 0x0002b80001157983 */ /* 0x0021680000300800 */
[----:B------:R1:W-:Y:S01]  /*6a80*/  STL [R1+0x238], R22 ;  /* 0x0002381601007387 */ /* 0x0003e20000100800 */
[----:B------:R-:W-:-:S01]  /*6a90*/  FADD R219, R111, R219 ;  /* 0x000000db6fdb7221 */ /* 0x000fc20000000000 */
[----:B------:R-:W-:-:S02]  /*6aa0*/  FADD R220, R112, R220 ;  /* 0x000000dc70dc7221 */ /* 0x000fc40000000000 */
[----:B-1----:R0:W5:Y:S04]  /*6ab0*/  LDL.LU R22, [R1+0x2b4] ;  /* 0x0002b40001167983 */ /* 0x0021680000300800 */
[----:B------:R1:W-:Y:S01]  /*6ac0*/  STL [R1+0x23c], R23 ;  /* 0x00023c1701007387 */ /* 0x0003e20000100800 */
[----:B------:R-:W-:-:S01]  /*6ad0*/  FADD R221, R113, R221 ;  /* 0x000000dd71dd7221 */ /* 0x000fc20000000000 */
[----:B------:R-:W-:Y:S02]  /*6ae0*/  FADD R222, R114, R222 ;  /* 0x000000de72de7221 */ /* 0x000fe40000000000 */
[----:B-1----:R0:W5:Y:S04]  /*6af0*/  LDL.LU R23, [R1+0x2b0] ;  /* 0x0002b00001177983 */ /* 0x0021680000300800 */
[----:B------:R1:W-:Y:S01]  /*6b00*/  STL [R1+0x240], R216 ;  /* 0x000240d801007387 */ /* 0x0003e20000100800 */
[----:B------:R-:W-:-:S03]  /*6b10*/  FADD R223, R115, R223 ;  /* 0x000000df73df7221 */ /* 0x000fc60000000000 */
        /* <DEDUP_REMOVED lines=13> */
[----:B------:R1:W-:Y:S04]  /*6bf0*/  STL [R1+0x254], R221 ;  /* 0x000254dd01007387 */ /* 0x0003e80000100800 */
        /* <DEDUP_REMOVED lines=12> */
[----:B-1----:R0:W5:Y:S01]  /*6cc0*/  LDL.LU R227, [R1+0x280] ;  /* 0x0002800001e37983 */ /* 0x0021620000300800 */
        /* <DEDUP_REMOVED lines=18> */
[----:B0-----:R-:W-:-:S06]  /*6df0*/  UMOV UR6, URZ ;  /* 0x0000003f00067c82 */ /* 0x001fcc0008000000 */
.L_x_24:
[----:B------:R-:W-:Y:S05]  /*6e00*/  @!P1 BRA `(.L_x_25) ;  /* 0x0000000000049947 */ /* 0x000fea0003800000 */
[----:B------:R-:W-:Y:S01]  /*6e10*/  BPT.TRAP 0x1 ;  /* 0x000000040000795c */ /* 0x000fe20000300000 */
.L_x_25:
[----:B------:R-:W-:Y:S02]  /*6e20*/  UISETP.GT.U32.AND UP0, UPT, UR13, 0x1, UPT ;  /* 0x000000010d00788c */ /* 0x000fe4000bf04070 */
[----:B------:R-:W-:-:S04]  /*6e30*/  ULEA UR8, UR25, UR12, 0x3 ;  /* 0x0000000c19087291 */ /* 0x000fc8000f8e183f */
[----:B------:R-:W-:Y:S01]  /*6e40*/  UIADD3 UR8, UR8, 0x18, URZ ;  /* 0x0000001808087890 */ /* 0x000fe2000fffe03f */
[----:B------:R-:W-:-:S03]  /*6e50*/  PLOP3.LUT P0, PT, PT, PT, UP0, 0x80, 0x0 ;  /* 0x000000000000781c */ /* 0x000fc60003f0f008 */
[----:B------:R-:W-:-:S09]  /*6e60*/  UPRMT UR8, URZ, 0x654, UR8 ;  /* 0x000006543f087896 */ /* 0x000fd20008000008 */
[----:B------:R-:W-:Y:S01]  /*6e70*/  SYNCS.ARRIVE.TRANS64.RED.A1T0 RZ, [UR8], RZ ;  /* 0x000000ffffff79a7 */ /* 0x000fe20008100408 */
[----:B------:R-:W-:Y:S05]  /*6e80*/  @P0 BRA `(.L_x_26) ;  /* 0x0000000000040947 */ /* 0x000fea0003800000 */
[----:B------:R-:W-:Y:S01]  /*6e90*/  BPT.TRAP 0x1 ;  /* 0x000000040000795c */ /* 0x000fe20000300000 */
.L_x_26:
[----:B------:R-:W-:Y:S02]  /*6ea0*/  UISETP.GT.AND UP2, UPT, UR26, 0x1, UPT ;  /* 0x000000011a00788c */ /* 0x000fe4000bf44270 */
[----:B------:R-:W-:Y:S02]  /*6eb0*/  UIADD3 UR23, UR23, 0x1, URZ ;  /* 0x0000000117177890 */ /* 0x000fe4000fffe03f */
[----:B------:R-:W-:Y:S02]  /*6ec0*/  UIADD3 UR25, UR25, 0x1, URZ ;  /* 0x0000000119197890 */ /* 0x000fe4000fffe03f */
[----:B------:R-:W-:Y:S01]  /*6ed0*/  PLOP3.LUT P0, PT, PT, PT, UP2, 0x80, 0x0 ;  /* 0x000000000000781c */ /* 0x000fe20003f0f028 */
[----:B------:R-:W-:Y:S02]  /*6ee0*/  UISETP.NE.AND UP0, UPT, UR23, 0x3, UPT ;  /* 0x000000031700788c */ /* 0x000fe4000bf05270 */
[----:B------:R-:W-:Y:S02]  /*6ef0*/  UIADD3 UR16, UR26, -0x1, URZ ;  /* 0xffffffff1a107890 */ /* 0x000fe4000fffe03f */
[----:B------:R-:W-:-:S02]  /*6f00*/  USEL UR8, URZ, 0x1, UP0 ;  /* 0x000000013f087887 */ /* 0x000fc40008000000 */
[----:B------:R-:W-:Y:S02]  /*6f10*/  UISETP.NE.AND UP1, UPT, UR25, 0x3, UPT ;  /* 0x000000031900788c */ /* 0x000fe4000bf25270 */
[----:B------:R-:W-:Y:S02]  /*6f20*/  ULOP3.LUT UR24, UR24, UR8, URZ, 0x3c, !UPT ;  /* 0x0000000818187292 */ /* 0x000fe4000f8e3c3f */
[----:B------:R-:W-:Y:S02]  /*6f30*/  USEL UR23, UR23, URZ, UP0 ;  /* 0x0000003f17177287 */ /* 0x000fe40008000000 */
[----:B------:R-:W-:Y:S01]  /*6f40*/  USEL UR25, UR25, URZ, UP1 ;  /* 0x0000003f19197287 */ /* 0x000fe20008800000 */
[----:B------:R-:W-:Y:S01]  /*6f50*/  UMOV UR8, 0x1 ;  /* 0x0000000100087882 */ /* 0x000fe20000000000 */
[----:B------:R-:W-:Y:S01]  /*6f60*/  UMOV UR26, UR16 ;  /* 0x00000010001a7c82 */ /* 0x000fe20008000000 */
[----:B------:R-:W-:Y:S09]  /*6f70*/  @P0 BRA `(.L_x_27) ;  /* 0xffffffd8001c0947 */ /* 0x000ff2000383ffff */
.L_x_19:
[----:B------:R-:W-:-:S04]  /*6f80*/  UISETP.NE.AND UP0, UPT, UR6, URZ, UPT ;  /* 0x0000003f0600728c */ /* 0x000fc8000bf05270 */
[----:B------:R-:W-:-:S06]  /*6f90*/  USEL UR6, URZ, 0x1, !UP0 ;  /* 0x000000013f067887 */ /* 0x000fcc000c000000 */
[----:B------:R-:W-:-:S13]  /*6fa0*/  ISETP.NE.AND P0, PT, RZ, UR6, PT ;  /* 0x00000006ff007c0c */ /* 0x000fda000bf05270 */
[----:B------:R-:W-:Y:S05]  /*6fb0*/  @!P0 BRA `(.L_x_28) ;  /* 0x0000002000dc8947 */ /* 0x000fea0003800000 */
[----:B------:R-:W-:Y:S02]  /*6fc0*/  WARPGROUP.DEPBAR.LE gsb0, 0x0 ;  /* 0x00008000000079c5 */ /* 0x000fe40000010000 */
[----:B-----5:R-:W-:Y:S01]  /*6fd0*/  FADD R227, R121, R227 ;  /* 0x000000e379e37221 */ /* 0x020fe20000000000 */
[----:B------:R-:W-:Y:S01]  /*6fe0*/  FADD R226, R122, R226 ;  /* 0x000000e27ae27221 */ /* 0x000fe20000000000 */
[----:B------:R-:W-:Y:S01]  /*6ff0*/  FADD R225, R123, R225 ;  /* 0x000000e17be17221 */ /* 0x000fe20000000000 */
[----:B------:R-:W-:Y:S01]  /*7000*/  FADD R224, R124, R224 ;  /* 0x000000e07ce07221 */ /* 0x000fe20000000000 */
[----:B------:R-:W-:Y:S01]  /*7010*/  FADD R223, R125, R223 ;  /* 0x000000df7ddf7221 */ /* 0x000fe20000000000 */
[----:B------:R4:W-:Y:S01]  /*7020*/  STL [R1+0x280], R227 ;  /* 0x000280e301007387 */ /* 0x0009e20000100800 */
[----:B------:R-:W-:Y:S01]  /*7030*/  FADD R222, R126, R222 ;  /* 0x000000de7ede7221 */ /* 0x000fe20000000000 */
        /* <DEDUP_REMOVED lines=8> */
[----:B----4-:R-:W4:Y:S01]  /*70c0*/  LDL.LU R227, [R1] ;  /* 0x0000000001e37983 */ /* 0x010f220000300800 */
[----:B------:R-:W-:Y:S01]  /*70d0*/  FADD R21, R135, R21 ;  /* 0x0000001587157221 */ /* 0x000fe20000000000 */
[----:B------:R-:W-:Y:S01]  /*70e0*/  FADD R20, R136, R20 ;  /* 0x0000001488147221 */ /* 0x000fe20000000000 */
[----:B------:R-:W-:Y:S01]  /*70f0*/  FADD R19, R137, R19 ;  /* 0x0000001389137221 */ /* 0x000fe20000000000 */
[----:B------:R-:W-:Y:S01]  /*7100*/  STL [R1+0x284], R226 ;  /* 0x000284e201007387 */ /* 0x000fe20000100800 */
        /* <DEDUP_REMOVED lines=43> */
[----:B------:R0:W-:Y:S04]  /*73c0*/  STL [R1+0x2f8], R5 ;  /* 0x0002f80501007387 */ /* 0x0001e80000100800 */
[----:B0-----:R-:W2:Y:S04]  /*73d0*/  LDL.LU R5, [R1+0x4] ;  /* 0x0000040001057983 */ /* 0x001ea80000300800 */
[----:B------:R-:W3:Y:S04]  /*73e0*/  LDL.LU R6, [R1+0x8] ;  /* 0x0000080001067983 */ /* 0x000ee80000300800 */
[----:B------:R-:W3:Y:S01]  /*73f0*/  LDL.LU R7, [R1+0xc] ;  /* 0x00000c0001077983 */ /* 0x000ee20000300800 */
[----:B----4-:R-:W-:-:S05]  /*7400*/  FADD R227, R156, R227 ;  /* 0x000000e39ce37221 */ /* 0x010fca0000000000 */
[----:B------:R0:W-:Y:S04]  /*7410*/  STL [R1], R227 ;  /* 0x000000e301007387 */ /* 0x0001e80000100800 */
        /* <DEDUP_REMOVED lines=27> */
[----:B0-----:R-:W4:Y:S01]  /*75d0*/  LDL.LU R227, [R1+0x7c] ;  /* 0x00007c0001e37983 */ /* 0x001f220000300800 */
[----:B--2---:R-:W-:Y:S01]  /*75e0*/  FADD R5, R157, R5 ;  /* 0x000000059d057221 */ /* 0x004fe20000000000 */
[----:B---3--:R-:W-:-:S04]  /*75f0*/  FADD R6, R158, R6 ;  /* 0x000000069e067221 */ /* 0x008fc80000000000 */
[----:B------:R0:W-:Y:S01]  /*7600*/  STL [R1+0x4], R5 ;  /* 0x0000040501007387 */ /* 0x0001e20000100800 */
[----:B------:R-:W-:-:S03]  /*7610*/  FADD R7, R159, R7 ;  /* 0x000000079f077221 */ /* 0x000fc60000000000 */
[----:B------:R2:W-:Y:S04]  /*7620*/  STL [R1+0x8], R6 ;  /* 0x0000080601007387 */ /* 0x0005e80000100800 */
[----:B------:R3:W-:Y:S01]  /*7630*/  STL [R1+0xc], R7 ;  /* 0x00000c0701007387 */ /* 0x0007e20000100800 */
[----:B----4-:R-:W-:Y:S01]  /*7640*/  FADD R8, R160, R8 ;  /* 0x00000008a0087221 */ /* 0x010fe20000000000 */
[----:B------:R-:W-:-:S04]  /*7650*/  FADD R9, R161, R9 ;  /* 0x00000009a1097221 */ /* 0x000fc80000000000 */
        /* <DEDUP_REMOVED lines=85> */
[----:B------:R-:W-:Y:S01]  /*7bb0*/  FADD R5, R188, R5 ;  /* 0x00000005bc057221 */ /* 0x000fe20000000000 */
        /* <DEDUP_REMOVED lines=92> */
[----:B------:R-:W-:Y:S01]  /*8180*/  FADD R5, R27, R5 ;  /* 0x000000051b057221 */ /* 0x000fe20000000000 */
        /* <DEDUP_REMOVED lines=185> */
[----:B------:R-:W-:-:S05]  /*8d20*/  FADD R5, R89, R5 ;  /* 0x0000000559057221 */ /* 0x000fca0000000000 */
[----:B------:R0:W-:Y:S01]  /*8d30*/  STL [R1+0x1f4], R5 ;  /* 0x0001f40501007387 */ /* 0x0001e20000100800 */
[----:B------:R-:W-:-:S03]  /*8d40*/  FADD R6, R90, R6 ;  /* 0x000000065a067221 */ /* 0x000fc60000000000 */
[----:B0-----:R0:W5:Y:S01]  /*8d50*/  LDL.LU R5, [R1+0x2f8] ;  /* 0x0002f80001057983 */ /* 0x0011620000300800 */
[----:B--2---:R-:W-:-:S03]  /*8d60*/  FADD R7, R91, R7 ;  /* 0x000000075b077221 */ /* 0x004fc60000000000 */
[----:B------:R1:W-:Y:S01]  /*8d70*/  STL [R1+0x1f8], R6 ;  /* 0x0001f80601007387 */ /* 0x0003e20000100800 */
[----:B---3--:R-:W-:Y:S01]  /*8d80*/  FADD R8, R92, R8 ;  /* 0x000000085c087221 */ /* 0x008fe20000000000 */
[----:B----4-:R-:W-:Y:S02]  /*8d90*/  FADD R9, R93, R9 ;  /* 0x000000095d097221 */ /* 0x010fe40000000000 */
[----:B-1----:R0:W5:Y:S01]  /*8da0*/  LDL.LU R6, [R1+0x2f4] ;  /* 0x0002f40001067983 */ /* 0x0021620000300800 */
[----:B------:R-:W-:-:S03]  /*8db0*/  FADD R10, R94, R10 ;  /* 0x0000000a5e0a7221 */ /* 0x000fc60000000000 */
[----:B------:R1:W-:Y:S01]  /*8dc0*/  STL [R1+0x1fc], R7 ;  /* 0x0001fc0701007387 */ /* 0x0003e20000100800 */
[----:B------:R-:W-:-:S03]  /*8dd0*/  FADD R11, R95, R11 ;  /* 0x0000000b5f0b7221 */ /* 0x000fc60000000000 */
[----:B-1----:R0:W5:Y:S01]  /*8de0*/  LDL.LU R7, [R1+0x2f0] ;  /* 0x0002f00001077983 */ /* 0x0021620000300800 */
[----:B------:R-:W-:-:S03]  /*8df0*/  FADD R12, R96, R12 ;  /* 0x0000000c600c7221 */ /* 0x000fc60000000000 */
[----:B------:R1:W-:Y:S01]  /*8e00*/  STL [R1+0x200], R8 ;  /* 0x0002000801007387 */ /* 0x0003e20000100800 */
[----:B------:R-:W-:Y:S01]  /*8e10*/  FADD R13, R97, R13 ;  /* 0x0000000d610d7221 */ /* 0x000fe20000000000 */
[----:B------:R-:W-:Y:S02]  /*8e20*/  FADD R14, R98, R14 ;  /* 0x0000000e620e7221 */ /* 0x000fe40000000000 */
[----:B-1----:R0:W5:Y:S04]  /*8e30*/  LDL.LU R8, [R1+0x2ec] ;  /* 0x0002ec0001087983 */ /* 0x0021680000300800 */
[----:B------:R1:W-:Y:S01]  /*8e40*/  STL [R1+0x204], R9 ;  /* 0x0002040901007387 */ /* 0x0003e20000100800 */
[----:B------:R-:W-:Y:S01]  /*8e50*/  FADD R15, R99, R15 ;  /* 0x0000000f630f7221 */ /* 0x000fe20000000000 */
[----:B------:R-:W-:-:S02]  /*8e60*/  FADD R16, R100, R16 ;  /* 0x0000001064107221 */ /* 0x000fc40000000000 */
        /* <DEDUP_REMOVED lines=72> */
[----:B------:R-:W-:Y:S01]  /*92f0*/  FADD R4, R152, R4 ;  /* 0x0000000498047221 */ /* 0x000fe20000000000 */
[----:B------:R-:W-:Y:S01]  /*9300*/  FADD R3, R153, R3 ;  /* 0x0000000399037221 */ /* 0x000fe20000000000 */
[----:B------:R-:W-:Y:S01]  /*9310*/  FADD R2, R154, R2 ;  /* 0x000000029a027221 */ /* 0x000fe20000000000 */
[----:B------:R-:W-:-:S07]  /*9320*/  FADD R0, R155, R0 ;  /* 0x000000009b007221 */ /* 0x000fce0000000000 */
.L_x_28:
[----:B------:R-:W-:Y:S02]  /*9330*/  WARPGROUP.DEPBAR.LE gsb0, 0x0 ;  /* 0x00008000000079c5 */ /* 0x000fe40000010000 */
[----:B------:R-:W4:Y:S02]  /*9340*/  LDC R24, c[0x0][0x28c] ;  /* 0x0000a300ff187b82 */ /* 0x000f240000000800 */
[----:B----4-:R-:W-:-:S13]  /*9350*/  ISETP.GE.AND P0, PT, R24, 0x1, PT ;  /* 0x000000011800780c */ /* 0x010fda0003f06270 */
[----:B------:R-:W-:Y:S05]  /*9360*/  @!P0 BRA `(.L_x_29) ;  /* 0x0000000000488947 */ /* 0x000fea0003800000 */
[----:B------:R-:W-:-:S06]  /*9370*/  UISETP.NE.AND UP0, UPT, UR22, 0x3, UPT ;  /* 0x000000031600788c */ /* 0x000fcc000bf05270 */
[----:B------:R-:W-:-:S13]  /*9380*/  PLOP3.LUT P0, PT, PT, PT, UP0, 0x80, 0x0 ;  /* 0x000000000000781c */ /* 0x000fda0003f0f008 */
[----:B------:R-:W-:Y:S05]  /*9390*/  @!P0 BRA `(.L_x_30) ;  /* 0x0000000000048947 */ /* 0x000fea0003800000 */
[----:B------:R-:W-:Y:S01]  /*93a0*/  BPT.TRAP 0x1 ;  /* 0x000000040000795c */ /* 0x000fe20000300000 */
.L_x_30:
[----:B------:R-:W-:-:S04]  /*93b0*/  UISETP.LT.AND UP0, UPT, UR10, 0x1, UPT ;  /* 0x000000010a00788c */ /* 0x000fc8000bf01270 */
[----:B------:R-:W-:Y:S02]  /*93c0*/  USEL UR8, UR10, 0x1, UP0 ;  /* 0x000000010a087887 */ /* 0x000fe40008000000 */
[----:B------:R-:W-:Y:S02]  /*93d0*/  UISETP.GT.U32.AND UP0, UPT, UR13, 0x1, UPT ;  /* 0x000000010d00788c */ /* 0x000fe4000bf04070 */
[----:B------:R-:W-:-:S04]  /*93e0*/  UIADD3 UR8, UR5, UR10, -UR8 ;  /* 0x0000000a05087290 */ /* 0x000fc8000fffe808 */
[----:B------:R-:W-:Y:S01]  /*93f0*/  UIMAD.WIDE.U32 UR6, UR8, -0x55555555, URZ ;  /* 0xaaaaaaab080678a5 */ /* 0x000fe2000f8e003f */
[----:B------:R-:W-:-:S03]  /*9400*/  PLOP3.LUT P0, PT, PT, PT, UP0, 0x80, 0x0 ;  /* 0x000000000000781c */ /* 0x000fc60003f0f008 */
[----:B------:R-:W-:-:S04]  /*9410*/  USHF.R.U32.HI UR6, URZ, 0x1, UR7 ;  /* 0x000000013f067899 */ /* 0x000fc80008011607 */
[----:B------:R-:W-:-:S04]  /*9420*/  UIMAD UR8, UR6, -0x3, UR8 ;  /* 0xfffffffd060878a4 */ /* 0x000fc8000f8e0208 */
[----:B------:R-:W-:-:S04]  /*9430*/  ULEA UR8, UR8, UR12, 0x3 ;  /* 0x0000000c08087291 */ /* 0x000fc8000f8e183f */
[----:B------:R-:W-:-:S04]  /*9440*/  UIADD3 UR8, UR8, 0x18, URZ ;  /* 0x0000001808087890 */ /* 0x000fc8000fffe03f */
[----:B------:R-:W-:-:S09]  /*9450*/  UPRMT UR8, URZ, 0x654, UR8 ;  /* 0x000006543f087896 */ /* 0x000fd20008000008 */
[----:B------:R-:W-:Y:S01]  /*9460*/  SYNCS.ARRIVE.TRANS64.RED.A1T0 RZ, [UR8], RZ ;  /* 0x000000ffffff79a7 */ /* 0x000fe20008100408 */
[----:B------:R-:W-:Y:S05]  /*9470*/  @P0 BRA `(.L_x_29) ;  /* 0x0000000000040947 */ /* 0x000fea0003800000 */
[----:B------:R-:W-:Y:S01]  /*9480*/  BPT.TRAP 0x1 ;  /* 0x000000040000795c */ /* 0x000fe20000300000 */
.L_x_29:
[----:B------:R4:W-:Y:S01]  /*9490*/  STL [R1+0x288], R3 ;  /* 0x0002880301007387 */ /* 0x0009e20000100800 */
[----:B------:R-:W0:Y:S01]  /*94a0*/  LDC R28, c[0x0][0x288] ;  /* 0x0000a200ff1c7b82 */ /* 0x000e220000000800 */
[----:B------:R-:W-:Y:S02]  /*94b0*/  UIADD3 UR11, UR10, UR5, URZ ;  /* 0x000000050a0b7290 */ /* 0x000fe4000fffe03f */
[----:B------:R-:W-:Y:S01]  /*94c0*/  USHF.R.S32.HI UR12, URZ, 0x1f, UR9 ;  /* 0x0000001f3f0c7899 */ /* 0x000fe20008011409 */
[----:B------:R-:W-:Y:S01]  /*94d0*/  ULDC.64 UR6, c[0x0][0x5d0] ;  /* 0x0001740000067ab9 */ /* 0x000fe20000000a00 */
[----:B------:R-:W-:Y:S01]  /*94e0*/  ULDC UR16, c[0x0][0x284] ;  /* 0x0000a10000107ab9 */ /* 0x000fe20000000800 */
[----:B----4-:R-:W4:Y:S04]  /*94f0*/  LDL.LU R3, [R1+0x278] ;  /* 0x0002780001037983 */ /* 0x010f280000300800 */
[----:B------:R1:W-:Y:S04]  /*9500*/  STL [R1+0x284], R2 ;  /* 0x0002840201007387 */ /* 0x0003e80000100800 */
[----:B-----5:R2:W-:Y:S01]  /*9510*/  STL [R1+0x280], R0 ;  /* 0x0002800001007387 */ /* 0x0205e20000100800 */
[----:B-1----:R-:W1:Y:S03]  /*9520*/  S2R R2, SR_TID.X ;  /* 0x0000000000027919 */ /* 0x002e660000002100 */
[----:B--2---:R-:W2:Y:S01]  /*9530*/  LDL.LU R0, [R1+0x27c] ;  /* 0x00027c0001007983 */ /* 0x004ea20000300800 */
[----:B------:R-:W-:Y:S01]  /*9540*/  UISETP.GE.U32.AND UP1, UPT, UR10, 0x3, UPT ;  /* 0x000000030a00788c */ /* 0x000fe2000bf26070 */
[----:B-1----:R-:W-:-:S02]  /*9550*/  SHF.R.U32.HI R24, RZ, 0x2, R2 ;  /* 0x00000002ff187819 */ /* 0x002fc40000011602 */
[----:B------:R-:W-:Y:S02]  /*9560*/  LOP3.LUT R26, R2, 0x60, RZ, 0xc0, !PT ;  /* 0x00000060021a7812 */ /* 0x000fe400078ec0ff */
[----:B------:R-:W-:Y:S02]  /*9570*/  SHF.R.U32.HI R27, RZ, 0x7, R2 ;  /* 0x00000007ff1b7819 */ /* 0x000fe40000011602 */
[----:B------:R-:W-:Y:S02]  /*9580*/  LOP3.LUT R25, R24, 0x7, RZ, 0xc0, !PT ;  /* 0x0000000718197812 */ /* 0x000fe400078ec0ff */
[----:B------:R-:W-:Y:S02]  /*9590*/  SHF.R.U32.HI R26, RZ, 0x1, R26 ;  /* 0x00000001ff1a7819 */ /* 0x000fe4000001161a */
[----:B------:R-:W-:Y:S02]  /*95a0*/  LOP3.LUT R24, R27, 0x1, RZ, 0xc0, !PT ;  /* 0x000000011b187812 */ /* 0x000fe400078ec0ff */
[----:B------:R-:W-:-:S03]  /*95b0*/  IADD3 R27, RZ, -R26, -R25 ;  /* 0x8000001aff1b7210 */ /* 0x000fc60007ffe819 */
[C---:B------:R-:W-:Y:S02]  /*95c0*/  IMAD.SHL.U32 R30, R24.reuse, 0x40, RZ ;  /* 0x00000040181e7824 */ /* 0x040fe400078e00ff */
[----:B------:R-:W-:Y:S01]  /*95d0*/  IMAD R35, R24, -0x40, R27 ;  /* 0xffffffc018237824 */ /* 0x000fe200078e021b */
[----:B------:R-:W-:Y:S02]  /*95e0*/  LOP3.LUT R24, R2, 0x3, RZ, 0xc0, !PT ;  /* 0x0000000302187812 */ /* 0x000fe400078ec0ff */
[----:B------:R-:W-:Y:S01]  /*95f0*/  LOP3.LUT R37, R30, 0x40, R25, 0xe2, !PT ;  /* 0x000000401e257812 */ /* 0x000fe200078ee219 */
[----:B------:R-:W-:Y:S02]  /*9600*/  IMAD.SHL.U32 R30, R2, 0x2, RZ ;  /* 0x00000002021e7824 */ /* 0x000fe400078e00ff */
[----:B0-----:R-:W-:Y:S02]  /*9610*/  IMAD R36, R24, -0x2, R28 ;  /* 0xfffffffe18247824 */ /* 0x001fe400078e021c */
[----:B----4-:R-:W-:-:S02]  /*9620*/  IMAD R27, R3, 0x180, RZ ;  /* 0x00000180031b7824 */ /* 0x010fc400078e02ff */
[----:B------:R0:W5:Y:S01]  /*9630*/  LDL.LU R3, [R1+0x288] ;  /* 0x0002880001037983 */ /* 0x0001620000300800 */
[----:B------:R-:W-:Y:S02]  /*9640*/  UISETP.GT.U32.AND UP0, UPT, UR11, 0x2, UPT ;  /* 0x000000020b00788c */ /* 0x000fe4000bf04070 */
[C---:B------:R-:W-:Y:S01]  /*9650*/  ISETP.GE.AND P0, PT, R27.reuse, R28, PT ;  /* 0x0000001c1b00720c */ /* 0x040fe20003f06270 */
[----:B------:R0:W5:Y:S01]  /*9660*/  LDL.LU R2, [R1+0x284] ;  /* 0x0002840001027983 */ /* 0x0001620000300800 */
[----:B------:R-:W-:Y:S01]  /*9670*/  UIMAD UR5, UR12, UR6, URZ ;  /* 0x000000060c0572a4 */ /* 0x000fe2000f8e023f */
[----:B------:R-:W-:Y:S01]  /*9680*/  LOP3.LUT R30, R27, 0x6, R30, 0xf8, !PT ;  /* 0x000000061b1e7812 */ /* 0x000fe200078ef81e */
[----:B------:R-:W-:Y:S01]  /*9690*/  UISETP.LT.U32.AND UP0, UPT, UR10, 0x3, UP0 ;  /* 0x000000030a00788c */ /* 0x000fe20008701070 */
[----:B------:R-:W-:Y:S01]  /*96a0*/  IMAD.U32 R25, RZ, RZ, UR6 ;  /* 0x00000006ff197e24 */ /* 0x000fe2000f8e00ff */
[----:B------:R-:W-:Y:S01]  /*96b0*/  UIMAD UR8, UR9, UR7, UR5 ;  /* 0x00000007090872a4 */ /* 0x000fe2000f8e0205 */
[----:B------:R-:W-:Y:S01]  /*96c0*/  SHF.R.S32.HI R31, RZ, 0x1f, R30 ;  /* 0x0000001fff1f7819 */ /* 0x000fe2000001141e */
[----:B------:R-:W-:-:S02]  /*96d0*/  UIMAD.WIDE.U32 UR6, UR11, -0x55555555, URZ ;  /* 0xaaaaaaab0b0678a5 */ /* 0x000fc4000f8e003f */
[----:B------:R-:W-:Y:S01]  /*96e0*/  USEL UR5, URZ, 0x1, !UP0 ;  /* 0x000000013f057887 */ /* 0x000fe2000c000000 */
[C---:B--2---:R-:W-:Y:S02]  /*96f0*/  IMAD.SHL.U32 R28, R0.reuse, 0x80, RZ ;  /* 0x00000080001c7824 */ /* 0x044fe400078e00ff */
[----:B------:R-:W-:Y:S02]  /*9700*/  IMAD.WIDE R32, R0, 0x80, RZ ;  /* 0x0000008000207825 */ /* 0x000fe400078e02ff */
[----:B------:R0:W5:Y:S01]  /*9710*/  LDL.LU R0, [R1+0x280] ;  /* 0x0002800001007983 */ /* 0x0001620000300800 */
[C---:B------:R-:W-:Y:S01]  /*9720*/  ISETP.GE.OR P0, PT, R28.reuse, UR16, P0 ;  /* 0x000000101c007c0c */ /* 0x040fe20008706670 */
[----:B------:R-:W-:Y:S01]  /*9730*/  USHF.R.U32.HI UR6, URZ, 0x1, UR7 ;  /* 0x000000013f067899 */ /* 0x000fe20008011607 */
[----:B------:R-:W-:Y:S01]  /*9740*/  IMAD.WIDE.U32 R24, R25, UR9, R30 ;  /* 0x0000000919187c25 */ /* 0x000fe2000f8e001e */
[----:B------:R-:W-:Y:S01]  /*9750*/  ULOP3.LUT UR4, UR4, UR5, URZ, 0x3c, !UPT ;  /* 0x0000000504047292 */ /* 0x000fe2000f8e3c3f */
[----:B------:R-:W-:Y:S01]  /*9760*/  IADD3 R35, -R28, UR16, R35 ;  /* 0x000000101c237c10 */ /* 0x000fe2000fffe123 */
[----:B------:R-:W-:Y:S01]  /*9770*/  UIMAD UR5, UR6, -0x3, UR11 ;  /* 0xfffffffd060578a4 */ /* 0x000fe2000f8e020b */
[----:B------:R-:W-:Y:S01]  /*9780*/  VIADD R25, R25, UR8 ;  /* 0x0000000819197c36 */ /* 0x000fe20008000000 */
[----:B------:R-:W-:Y:S01]  /*9790*/  @UP1 ULOP3.LUT UR4, UR4, 0x1, UR6, 0x78, !UPT ;  /* 0x0000000104041892 */ /* 0x000fe2000f8e7806 */
[----:B------:R-:W-:Y:S01]  /*97a0*/  LOP3.LUT R37, R32, R37, R26, 0xfe, !PT ;  /* 0x0000002520257212 */ /* 0x000fe200078efe1a */
[----:B------:R-:W-:-:S02]  /*97b0*/  IMAD.IADD R36, R36, 0x1, -R27 ;  /* 0x0000000124247824 */ /* 0x000fc400078e0a1b */
[----:B------:R-:W-:Y:S02]  /*97c0*/  IMAD.MOV.U32 R34, RZ, RZ, -0x1 ;  /* 0xffffffffff227424 */ /* 0x000fe400078e00ff */
[----:B0-----:R-:W-:Y:S06]  /*97d0*/  @P0 BRA `(.L_x_31) ;  /* 0x000000ec00780947 */ /* 0x001fec0003800000 */
[----:B------:R-:W0:Y:S01]  /*97e0*/  LDC.64 R28, c[0x0][0x5c8] ;  /* 0x00017200ff1c7b82 */ /* 0x000e220000000a00 */
[----:B------:R-:W-:Y:S01]  /*97f0*/  ULDC.64 UR6, c[0x0][0x5c0] ;  /* 0x0001700000067ab9 */ /* 0x000fe20000000a00 */
[----:B------:R-:W-:Y:S01]  /*9800*/  BSSY B0, `(.L_x_31) ;  /* 0x0000edb000007945 */ /* 0x000fe20003800000 */
[-C--:B0-----:R-:W-:Y:S02]  /*9810*/  IMAD R26, R33, R28.reuse, RZ ;  /* 0x0000001c211a7224 */ /* 0x081fe400078e02ff */
[----:B------:R-:W-:-:S04]  /*9820*/  IMAD.WIDE.U32 R24, R37, R28, R24 ;  /* 0x0000001c25187225 */ /* 0x000fc800078e0018 */
[----:B------:R-:W-:Y:S01]  /*9830*/  IMAD R27, R37, R29, R26 ;  /* 0x0000001d251b7224 */ /* 0x000fe200078e021a */
[----:B------:R-:W-:Y:S02]  /*9840*/  LEA R26, P0, R28, R24, 0x3 ;  /* 0x000000181c1a7211 */ /* 0x000fe400078018ff */
[----:B------:R-:W-:Y:S01]  /*9850*/  IADD3 R24, P1, R24, UR6, RZ ;  /* 0x0000000618187c10 */ /* 0x000fe2000ff3e0ff */
[----:B------:R-:W-:Y:S01]  /*9860*/  IMAD.IADD R27, R25, 0x1, R27 ;  /* 0x00000001191b7824 */ /* 0x000fe200078e021b */
[----:B------:R-:W-:-:S04]  /*9870*/  IADD3 R26, P2, R26, UR6, RZ ;  /* 0x000000061a1a7c10 */ /* 0x000fc8000ff5e0ff */
[----:B------:R-:W-:Y:S02]  /*9880*/  LEA.HI.X R28, R28, R27, R29, 0x3, P0 ;  /* 0x0000001b1c1c7211 */ /* 0x000fe400000f1c1d */
[----:B------:R-:W-:Y:S02]  /*9890*/  FSETP.NEU.AND P0, PT, RZ, UR21, PT ;  /* 0x00000015ff007c0b */ /* 0x000fe4000bf0d000 */
[----:B------:R-:W-:Y:S02]  /*98a0*/  IADD3.X R25, R27, UR7, RZ, P1, !PT ;  /* 0x000000071b197c10 */ /* 0x000fe40008ffe4ff */
[----:B------:R-:W-:-:S09]  /*98b0*/  IADD3.X R27, R28, UR7, RZ, P2, !PT ;  /* 0x000000071c1b7c10 */ /* 0x000fd200097fe4ff */
[----:B------:R-:W-:Y:S05]  /*98c0*/  @!P0 BRA `(.L_x_32) ;  /* 0x000000ac00488947 */ /* 0x000fea0003800000 */
[----:B------:R-:W-:Y:S01]  /*98d0*/  ULDC.64 UR16, c[0x0][0x5b8] ;  /* 0x00016e0000107ab9 */ /* 0x000fe20000000a00 */
[----:B------:R-:W-:Y:S01]  /*98e0*/  ISETP.GE.AND P0, PT, R36, 0x1, PT ;  /* 0x000000012400780c */ /* 0x000fe20003f06270 */
[----:B------:R-:W-:Y:S02]  /*98f0*/  UIMAD UR6, UR12, UR16, URZ ;  /* 0x000000100c0672a4 */ /* 0x000fe4000f8e023f */
[----:B------:R-:W-:Y:S01]  /*9900*/  IMAD.U32 R29, RZ, RZ, UR16 ;  /* 0x00000010ff1d7e24 */ /* 0x000fe2000f8e00ff */
[----:B------:R-:W-:Y:S01]  /*9910*/  BSSY B1, `(.L_x_33) ;  /* 0x000000f000017945 */ /* 0x000fe20003800000 */
[----:B------:R-:W-:Y:S01]  /*9920*/  ISETP.LT.OR P4, PT, R35, 0x1, !P0 ;  /* 0x000000012300780c */ /* 0x000fe20004781670 */
[----:B------:R-:W-:Y:S02]  /*9930*/  UIMAD UR6, UR9, UR17, UR6 ;  /* 0x00000011090672a4 */ /* 0x000fe4000f8e0206 */
[----:B------:R-:W-:Y:S01]  /*9940*/  IMAD.WIDE.U32 R30, R29, UR9, R30 ;  /* 0x000000091d1e7c25 */ /* 0x000fe2000f8e001e */
[----:B------:R-:W-:-:S03]  /*9950*/  ULDC.64 UR8, c[0x0][0x5a8] ;  /* 0x00016a0000087ab9 */ /* 0x000fc60000000a00 */
[----:B------:R-:W-:Y:S01]  /*9960*/  VIADD R31, R31, UR6 ;  /* 0x000000061f1f7c36 */ /* 0x000fe20008000000 */
[----:B------:R-:W-:Y:S02]  /*9970*/  ULDC.64 UR6, c[0x0][0x5b0] ;  /* 0x00016c0000067ab9 */ /* 0x000fe40000000a00 */
[----:B------:R-:W-:Y:S02]  /*9980*/  IMAD R38, R33, UR6, RZ ;  /* 0x0000000621267c24 */ /* 0x000fe4000f8e02ff */
[----:B------:R-:W-:-:S04]  /*9990*/  IMAD.WIDE.U32 R28, R37, UR6, R30 ;  /* 0x00000006251c7c25 */ /* 0x000fc8000f8e001e */
[--C-:B------:R-:W-:Y:S01]  /*99a0*/  IMAD R39, R37, UR7, R38.reuse ;  /* 0x0000000725277c24 */ /* 0x100fe2000f8e0226 */
[----:B------:R-:W-:Y:S02]  /*99b0*/  IADD3 R28, P1, R28, UR8, RZ ;  /* 0x000000081c1c7c10 */ /* 0x000fe4000ff3e0ff */
[----:B------:R-:W-:Y:S02]  /*99c0*/  PRMT R38, RZ, 0x7610, R38 ;  /* 0x00007610ff267816 */ /* 0x000fe40000000026 */
[----:B------:R-:W-:Y:S01]  /*99d0*/  IADD3.X R29, R29, UR9, R39, P1, !PT ;  /* 0x000000091d1d7c10 */ /* 0x000fe20008ffe427 */
[----:B------:R-:W-:Y:S08]  /*99e0*/  @P4 BRA `(.L_x_34) ;  /* 0x0000000000044947 */ /* 0x000ff00003800000 */
[----:B------:R0:W5:Y:S02]  /*99f0*/  LDG.E.U8 R38, desc[UR14][R28.64] ;  /* 0x0000000e1c267981 */ /* 0x000164000c1e1100 */
.L_x_34:
[----:B------:R-:W-:Y:S05]  /*9a00*/  BSYNC B1 ;  /* 0x0000000000017941 */ /* 0x000fea0003800000 */
.L_x_33:
[----:B-----5:R-:W-:Y:S01]  /*9a10*/  LOP3.LUT R38, R38, 0xff, RZ, 0xc0, !PT ;  /* 0x000000ff26267812 */ /* 0x020fe200078ec0ff */
[----:B------:R-:W-:Y:S01]  /*9a20*/  BSSY B1, `(.L_x_35) ;  /* 0x000000c000017945 */ /* 0x000fe20003800000 */
[----:B------:R-:W-:Y:S02]  /*9a30*/  ISETP.GE.AND P1, PT, R36, 0x2, PT ;  /* 0x000000022400780c */ /* 0x000fe40003f26270 */
[----:B------:R-:W-:Y:S02]  /*9a40*/  F2FP.F16.E4M3.UNPACK_B R38, R38 ;  /* 0x00000026ff26723e */ /* 0x000fe400020006ff */
[----:B------:R-:W-:-:S03]  /*9a50*/  ISETP.LT.OR P2, PT, R35, 0x1, !P1 ;  /* 0x000000012300780c */ /* 0x000fc60004f41670 */
[----:B------:R-:W-:-:S05]  /*9a60*/  HADD2.F32 R38, -RZ, R38.H0_H0 ;  /* 0x20000026ff267230 */ /* 0x000fca0000004100 */
[----:B------:R-:W-:Y:S01]  /*9a70*/  FMUL R39, R38, UR21 ;  /* 0x0000001526277c20 */ /* 0x000fe20008400000 */
[----:B------:R-:W-:-:S03]  /*9a80*/  PRMT R38, RZ, 0x7610, R38 ;  /* 0x00007610ff267816 */ /* 0x000fc60000000026 */
[----:B------:R-:W-:-:S05]  /*9a90*/  FFMA R39, R228, UR20, R39 ;  /* 0x00000014e4277c23 */ /* 0x000fca0008000027 */
[----:B------:R-:W-:-:S05]  /*9aa0*/  F2FP.SATFINITE.E4M3.F32.PACK_AB_MERGE_C R39, RZ, R39, RZ ;  /* 0x00000027ff27723e */ /* 0x000fca00048070ff */
[----:B------:R1:W-:Y:S01]  /*9ab0*/  @!P4 STG.E.U8 desc[UR14][R24.64], R39 ;  /* 0x000000271800c986 */ /* 0x0003e2000c10110e */
[----:B------:R-:W-:Y:S05]  /*9ac0*/  @P2 BRA `(.L_x_36) ;  /* 0x0000000000042947 */ /* 0x000fea0003800000 */
[----:B------:R2:W5:Y:S02]  /*9ad0*/  LDG.E.U8 R38, desc[UR14][R28.64+0x1] ;  /* 0x0000010e1c267981 */ /* 0x000564000c1e1100 */
.L_x_36:
[----:B------:R-:W-:Y:S05]  /*9ae0*/  BSYNC B1 ;  /* 0x0000000000017941 */ /* 0x000fea0003800000 */
.L_x_35:
[----:B-----5:R-:W-:Y:S01]  /*9af0*/  LOP3.LUT R38, R38, 0xff, RZ, 0xc0, !PT ;  /* 0x000000ff26267812 */ /* 0x020fe200078ec0ff */
[----:B------:R-:W-:Y:S01]  /*9b00*/  BSSY B1, `(.L_x_37) ;  /* 0x0000012000017945 */ /* 0x000fe20003800000 */
[----:B------:R-:W-:Y:S02]  /*9b10*/  IADD3 R37, P4, R37, 0x8, RZ ;  /* 0x0000000825257810 */ /* 0x000fe40007f9e0ff */
[----:B------:R-:W-:Y:S02]  /*9b20*/  F2FP.F16.E4M3.UNPACK_B R38, R38 ;  /* 0x00000026ff26723e */ /* 0x000fe400020006ff */
[----:B------:R-:W-:Y:S01]  /*9b30*/  ISETP.LT.OR P0, PT, R35, 0x9, !P0 ;  /* 0x000000092300780c */ /* 0x000fe20004701670 */
[----:B------:R-:W-:Y:S02]  /*9b40*/  IMAD.X R32, RZ, RZ, R33, P4 ;  /* 0x000000ffff207224 */ /* 0x000fe400020e0621 */
[----:B------:R-:W-:Y:S02]  /*9b50*/  HADD2.F32 R38, -RZ, R38.H0_H0 ;  /* 0x20000026ff267230 */ /* 0x000fe40000004100 */
[----:B------:R-:W-:-:S02]  /*9b60*/  IMAD R32, R32, UR6, RZ ;  /* 0x0000000620207c24 */ /* 0x000fc4000f8e02ff */
[----:B------:R-:W-:-:S04]  /*9b70*/  IMAD.WIDE.U32 R30, R37, UR6, R30 ;  /* 0x00000006251e7c25 */ /* 0x000fc8000f8e001e */
[----:B------:R-:W-:Y:S01]  /*9b80*/  FMUL R38, R38, UR21 ;  /* 0x0000001526267c20 */ /* 0x000fe20008400000 */
[----:B------:R-:W-:-:S03]  /*9b90*/  IMAD R37, R37, UR7, R32 ;  /* 0x0000000725257c24 */ /* 0x000fc6000f8e0220 */
[----:B------:R-:W-:Y:S01]  /*9ba0*/  FFMA R38, R227, UR20, R38 ;  /* 0x00000014e3267c23 */ /* 0x000fe20008000026 */
[----:B------:R-:W-:Y:S02]  /*9bb0*/  IADD3 R30, P4, R30, UR8, RZ ;  /* 0x000000081e1e7c10 */ /* 0x000fe4000ff9e0ff */
[----:B------:R-:W-:Y:S02]  /*9bc0*/  PRMT R32, RZ, 0x7610, R32 ;  /* 0x00007610ff207816 */ /* 0x000fe40000000020 */
[----:B------:R-:W-:Y:S02]  /*9bd0*/  F2FP.SATFINITE.E4M3.F32.PACK_AB_MERGE_C R33, RZ, R38, RZ ;  /* 0x00000026ff21723e */ /* 0x000fe400048070ff */
[----:B------:R-:W-:-:S03]  /*9be0*/  IADD3.X R31, R31, UR9, R37, P4, !PT ;  /* 0x000000091f1f7c10 */ /* 0x000fc6000a7fe425 */
[----:B------:R4:W-:Y:S01]  /*9bf0*/  @!P2 STG.E.U8 desc[UR14][R24.64+0x1], R33 ;  /* 0x000001211800a986 */ /* 0x0009e2000c10110e */
[----:B------:R-:W-:Y:S05]  /*9c00*/  @P0 BRA `(.L_x_38) ;  /* 0x0000000000040947 */ /* 0x000fea0003800000 */
[----:B------:R0:W5:Y:S02]  /*9c10*/  LDG.E.U8 R32, desc[UR14][R30.64] ;  /* 0x0000000e1e207981 */ /* 0x000164000c1e1100 */
.L_x_38:
[----:B------:R-:W-:Y:S05]  /*9c20*/  BSYNC B1 ;  /* 0x0000000000017941 */ /* 0x000fea0003800000 */
.L_x_37:
[----:B-----5:R-:W-:Y:S01]  /*9c30*/  LOP3.LUT R32, R32, 0xff, RZ, 0xc0, !PT ;  /* 0x000000ff20207812 */ /* 0x020fe200078ec0ff */
[----:B------:R-:W-:Y:S01]  /*9c40*/  BSSY B1, `(.L_x_39) ;  /* 0x000000b000017945 */ /* 0x000fe20003800000 */
[----:B------:R-:W-:Y:S02]  /*9c50*/  ISETP.LT.OR P1, PT, R35, 0x9, !P1 ;  /* 0x000000092300780c */ /* 0x000fe40004f21670 */
[----:B------:R-:W-:-:S05]  /*9c60*/  F2FP.F16.E4M3.UNPACK_B R32, R32 ;  /* 0x00000020ff20723e */ /* 0x000fca00020006ff */
[----:B------:R-:W-:-:S05]  /*9c70*/  HADD2.F32 R32, -RZ, R32.H0_H0 ;  /* 0x20000020ff207230 */ /* 0x000fca0000004100 */
[----:B----4-:R-:W-:Y:S01]  /*9c80*/  FMUL R33, R32, UR21 ;  /* 0x0000001520217c20 */ /* 0x010fe20008400000 */
[----:B------:R-:W-:-:S03]  /*9c90*/  PRMT R32, RZ, 0x7610, R32 ;  /* 0x00007610ff207816 */ /* 0x000fc60000000020 */
[----:B------:R-:W-:-:S05]  /*9ca0*/  FFMA R33, R226, UR20, R33 ;  /* 0x00000014e2217c23 */ /* 0x000fca0008000021 */
[----:B------:R-:W-:-:S05]  /*9cb0*/  F2FP.SATFINITE.E4M3.F32.PACK_AB_MERGE_C R33, RZ, R33, RZ ;  /* 0x00000021ff21723e */ /* 0x000fca00048070ff */
[----:B------:R4:W-:Y:S01]  /*9cc0*/  @!P0 STG.E.U8 desc[UR14][R26.64], R33 ;  /* 0x000000211a008986 */ /* 0x0009e2000c10110e */
[----:B------:R-:W-:Y:S05]  /*9cd0*/  @P1 BRA `(.L_x_40) ;  /* 0x0000000000041947 */ /* 0x000fea0003800000 */
[----:B------:R0:W5:Y:S02]  /*9ce0*/  LDG.E.U8 R32, desc[UR14][R30.64+0x1] ;  /* 0x0000010e1e207981 */ /* 0x000164000c1e1100 */
.L_x_40:
[----:B------:R-:W-:Y:S05]  /*9cf0*/  BSYNC B1 ;  /* 0x0000000000017941 */ /* 0x000fea0003800000 */
.L_x_39:
[----:B-----5:R-:W-:Y:S01]  /*9d00*/  LOP3.LUT R32, R32, 0xff, RZ, 0xc0, !PT ;  /* 0x000000ff20207812 */ /* 0x020fe200078ec0ff */
[----:B------:R-:W-:Y:S01]  /*9d10*/  BSSY B1, `(.L_x_41) ;  /* 0x000000c000017945 */ /* 0x000fe20003800000 */
[----:B------:R-:W-:Y:S02]  /*9d20*/  ISETP.GE.AND P0, PT, R36, 0x9, PT ;  /* 0x000000092400780c */ /* 0x000fe40003f06270 */
[----:B------:R-:W-:Y:S02]  /*9d30*/  F2FP.F16.E4M3.UNPACK_B R32, R32 ;  /* 0x00000020ff20723e */ /* 0x000fe400020006ff */
[----:B------:R-:W-:-:S03]  /*9d40*/  ISETP.LT.OR P2, PT, R35, 0x1, !P0 ;  /* 0x000000012300780c */ /* 0x000fc60004741670 */
[----:B------:R-:W-:-:S05]  /*9d50*/  HADD2.F32 R32, -RZ, R32.H0_H0 ;  /* 0x20000020ff207230 */ /* 0x000fca0000004100 */
[----:B------:R-:W-:-:S04]  /*9d60*/  FMUL R32, R32, UR21 ;  /* 0x0000001520207c20 */ /* 0x000fc80008400000 */
[----:B------:R-:W-:-:S05]  /*9d70*/  FFMA R32, R225, UR20, R32 ;  /* 0x00000014e1207c23 */ /* 0x000fca0008000020 */
[----:B----4-:R-:W-:Y:S02]  /*9d80*/  F2FP.SATFINITE.E4M3.F32.PACK_AB_MERGE_C R33, RZ, R32, RZ ;  /* 0x00000020ff21723e */ /* 0x010fe400048070ff */
[----:B------:R-:W-:-:S03]  /*9d90*/  PRMT R32, RZ, 0x7610, R32 ;  /* 0x00007610ff207816 */ /* 0x000fc60000000020 */
[----:B------:R4:W-:Y:S01]  /*9da0*/  @!P1 STG.E.U8 desc[UR14][R26.64+0x1], R33 ;  /* 0x000001211a009986 */ /* 0x0009e2000c10110e */
[----:B------:R-:W-:Y:S05]  /*9db0*/  @P2 BRA `(.L_x_42) ;  /* 0x0000000000042947 */ /* 0x000fea0003800000 */
[----:B------:R0:W5:Y:S02]  /*9dc0*/  LDG.E.U8 R32, desc[UR14][R28.64+0x8] ;  /* 0x0000080e1c207981 */ /* 0x000164000c1e1100 */
.L_x_42:
[----:B------:R-:W-:Y:S05]  /*9dd0*/  BSYNC B1 ;  /* 0x0000000000017941 */ /* 0x000fea0003800000 */
.L_x_41:
[----:B-----5:R-:W-:Y:S01]  /*9de0*/  LOP3.LUT R32, R32, 0xff, RZ, 0xc0, !PT ;  /* 0x000000ff20207812 */ /* 0x020fe200078ec0ff */
[----:B------:R-:W-:Y:S01]  /*9df0*/  BSSY B1, `(.L_x_43) ;  /* 0x000000c000017945 */ /* 0x000fe20003800000 */
[----:B------:R-:W-:Y:S02]  /*9e00*/  ISETP.GE.AND P1, PT, R36, 0xa, PT ;  /* 0x0000000a2400780c */ /* 0x000fe40003f26270 */
[----:B------:R-:W-:Y:S02]  /*9e10*/  F2FP.F16.E4M3.UNPACK_B R32, R32 ;  /* 0x00000020ff20723e */ /* 0x000fe400020006ff */
[----:B------:R-:W-:-:S03]  /*9e20*/  ISETP.LT.OR P4, PT, R35, 0x1, !P1 ;  /* 0x000000012300780c */ /* 0x000fc60004f81670 */
        /* <DEDUP_REMOVED lines=8> */
.L_x_44:
[----:B------:R-:W-:Y:S05]  /*9eb0*/  BSYNC B1 ;  /* 0x0000000000017941 */ /* 0x000fea0003800000 */
.L_x_43:
[----:B-----5:R-:W-:Y:S01]  /*9ec0*/  LOP3.LUT R32, R32, 0xff, RZ, 0xc0, !PT ;  /* 0x000000ff20207812 */ /* 0x020fe200078ec0ff */
[----:B------:R-:W-:Y:S01]  /*9ed0*/  BSSY B1, `(.L_x_45) ;  /* 0x000000b000017945 */ /* 0x000fe20003800000 */
[----:B------:R-:W-:Y:S02]  /*9ee0*/  ISETP.LT.OR P0, PT, R35, 0x9, !P0 ;  /* 0x000000092300780c */ /* 0x000fe40004701670 */
[----:B------:R-:W-:-:S05]  /*9ef0*/  F2FP.F16.E4M3.UNPACK_B R32, R32 ;  /* 0x00000020ff20723e */ /* 0x000fca00020006ff */
        /* <DEDUP_REMOVED lines=8> */
.L_x_46:
[----:B------:R-:W-:Y:S05]  /*9f80*/  BSYNC B1 ;  /* 0x0000000000017941 */ /* 0x000fea0003800000 */
.L_x_45:
        /* <DEDUP_REMOVED lines=12> */
.L_x_48:
[----:B------:R-:W-:Y:S05]  /*a050*/  BSYNC B1 ;  /* 0x0000000000017941 */ /* 0x000fea0003800000 */
.L_x_47:
        /* <DEDUP_REMOVED lines=13> */
.L_x_50:
[----:B------:R-:W-:Y:S05]  /*a130*/  BSYNC B1 ;  /* 0x0000000000017941 */ /* 0x000fea0003800000 */
.L_x_49:
        /* <DEDUP_REMOVED lines=13> */
.L_x_52:
[----:B------:R-:W-:Y:S05]  /*a210*/  BSYNC B1 ;  /* 0x0000000000017941 */ /* 0x000fea0003800000 */
.L_x_51:
        /* <DEDUP_REMOVED lines=12> */
.L_x_54:
[----:B------:R-:W-:Y:S05]  /*a2e0*/  BSYNC B1 ;  /* 0x0000000000017941 */ /* 0x000fea0003800000 */
.L_x_53:
        /* <DEDUP_REMOVED lines=12> */
.L_x_56:
[----:B------:R-:W-:Y:S05]  /*a3b0*/  BSYNC B1 ;  /* 0x0000000000017941 */ /* 0x000fea0003800000 */
.L_x_55:
        /* <DEDUP_REMOVED lines=13> */
.L_x_58:
[----:B------:R-:W-:Y:S05]  /*a490*/  BSYNC B1 ;  /* 0x0000000000017941 */ /* 0x000fea0003800000 */
.L_x_57:
        /* <DEDUP_REMOVED lines=13> */
.L_x_60:
[----:B------:R-:W-:Y:S05]  /*a570*/  BSYNC B1 ;  /* 0x0000000000017941 */ /* 0x000fea0003800000 */
.L_x_59:
[----:B-----5:R-:W-:Y:S01]  /*a580*/  LOP3.LUT R32, R32, 0xff, RZ, 0xc0, !PT ;  /* 0x000000ff20207812 */ /* 0x020fe200078ec0ff */
[----:B------:R-:W-:Y:S01]  /*a590*/  BSSY B1, `(.L_x_61) ;  /* 0x000000b000017945 */ /* 0x000fe20003800000 */
[----:B------:R-:W-:Y:S02]  /*a5a0*/  ISETP.LT.OR P0, PT, R35, 0x9, !P0 ;  /* 0x000000092300780c */ /* 0x000fe40004701670 */
[----:B------:R-:W-:-:S05]  /*a5b0*/  F2FP.F16.E4M3.UNPACK_B R32, R32 ;  /* 0x00000020ff20723e */ /* 0x000fca00020006ff */
[----:B------:R-:W-:-:S05]  /*a5c0*/  HADD2.F32 R32, -RZ, R32.H0_H0 ;  /* 0x20000020ff207230 */ /* 0x000fca0000004100 */
[----:B------:R-:W-:-:S04]  /*a5d0*/  FMUL R32, R32, UR21 ;  /* 0x0000001520207c20 */ /* 0x000fc80008400000 */
[----:B------:R-:W-:Y:S01]  /*a5e0*/  FFMA R32, R23, UR20, R32 ;  /* 0x0000001417207c23 */ /* 0x000fe20008000020 */
[----:B------:R-:W-:-:S04]  /*a5f0*/  PRMT R23, RZ, 0x7610, R23 ;  /* 0x00007610ff177816 */ /* 0x000fc80000000017 */
[----:B----4-:R-:W-:-:S05]  /*a600*/  F2FP.SATFINITE.E4M3.F32.PACK_AB_MERGE_C R33, RZ, R32, RZ ;  /* 0x00000020ff21723e */ /* 0x010fca00048070ff */
[----:B------:R4:W-:Y:S01]  /*a610*/  @!P4 STG.E.U8 desc[UR14][R24.64+0x19], R33 ;  /* 0x000019211800c986 */ /* 0x0009e2000c10110e */
[----:B------:R-:W-:Y:S05]  /*a620*/  @P0 BRA `(.L_x_62) ;  /* 0x0000000000040947 */ /* 0x000fea0003800000 */
[----:B------:R0:W5:Y:S02]  /*a630*/  LDG.E.U8 R23, desc[UR14][R30.64+0x18] ;  /* 0x0000180e1e177981 */ /* 0x000164000c1e1100 */
.L_x_62:
[----:B------:R-:W-:Y:S05]  /*a640*/  BSYNC B1 ;  /* 0x0000000000017941 */ /* 0x000fea0003800000 */
.L_x_61:
        /* <DEDUP_REMOVED lines=8> */
[----:B------:R-:W-:-:S05]  /*a6d0*/  F2FP.SATFINITE.E4M3.F32.PACK_AB_MERGE_C R23, RZ, R23, RZ ;  /* 0x00000017ff17723e */ /* 0x000fca00048070ff */
[----:B------:R0:W-:Y:S01]  /*a6e0*/  @!P0 STG.E.U8 desc[UR14][R26.64+0x18], R23 ;  /* 0x000018171a008986 */ /* 0x0001e2000c10110e */
[----:B------:R-:W-:Y:S05]  /*a6f0*/  @P1 BRA `(.L_x_64) ;  /* 0x0000000000041947 */ /* 0x000fea0003800000 */
[----:B------:R0:W5:Y:S02]  /*a700*/  LDG.E.U8 R22, desc[UR14][R30.64+0x19] ;  /* 0x0000190e1e167981 */ /* 0x000164000c1e1100 */
.L_x_64:
[----:B------:R-:W-:Y:S05]  /*a710*/  BSYNC B1 ;  /* 0x0000000000017941 */ /* 0x000fea0003800000 */
.L_x_63:
[----:B-----5:R-:W-:Y:S01]  /*a720*/  LOP3.LUT R22, R22, 0xff, RZ, 0xc0, !PT ;  /* 0x000000ff16167812 */ /* 0x020fe200078ec0ff */
[----:B------:R-:W-:Y:S01]  /*a730*/  BSSY B1, `(.L_x_65) ;  /* 0x000000c000017945 */ /* 0x000fe20003800000 */
[----:B------:R-:W-:Y:S02]  /*a740*/  ISETP.GE.AND P0, PT, R36, 0x21, PT ;  /* 0x000000212400780c */ /* 0x000fe40003f06270 */
[----:B------:R-:W-:Y:S02]  /*a750*/  F2FP.F16.E4M3.UNPACK_B R22, R22 ;  /* 0x00000016ff16723e */ /* 0x000fe400020006ff */
[----:B------:R-:W-:-:S03]  /*a760*/  ISETP.LT.OR P2, PT, R35, 0x1, !P0 ;  /* 0x000000012300780c */ /* 0x000fc60004741670 */
[----:B------:R-:W-:-:S05]  /*a770*/  HADD2.F32 R22, -RZ, R22.H0_H0 ;  /* 0x20000016ff167230 */ /* 0x000fca0000004100 */
[----:B------:R-:W-:-:S04]  /*a780*/  FMUL R22, R22, UR21 ;  /* 0x0000001516167c20 */ /* 0x000fc80008400000 */
[----:B------:R-:W-:Y:S01]  /*a790*/  FFMA R22, R21, UR20, R22 ;  /* 0x0000001415167c23 */ /* 0x000fe20008000016 */
[----:B------:R-:W-:-:S04]  /*a7a0*/  PRMT R21, RZ, 0x7610, R21 ;  /* 0x00007610ff157816 */ /* 0x000fc80000000015 */
[----:B0-----:R-:W-:-:S05]  /*a7b0*/  F2FP.SATFINITE.E4M3.F32.PACK_AB_MERGE_C R23, RZ, R22, RZ ;  /* 0x00000016ff17723e */ /* 0x001fca00048070ff */
[----:B------:R0:W-:Y:S01]  /*a7c0*/  @!P1 STG.E.U8 desc[UR14][R26.64+0x19], R23 ;  /* 0x000019171a009986 */ /* 0x0001e2000c10110e */
[----:B------:R-:W-:Y:S05]  /*a7d0*/  @P2 BRA `(.L_x_66) ;  /* 0x0000000000042947 */ /* 0x000fea0003800000 */
[----:B------:R0:W5:Y:S02]  /*a7e0*/  LDG.E.U8 R21, desc[UR14][R28.64+0x20] ;  /* 0x0000200e1c157981 */ /* 0x000164000c1e1100 */
.L_x_66:
[----:B------:R-:W-:Y:S05]  /*a7f0*/  BSYNC B1 ;  /* 0x0000000000017941 */ /* 0x000fea0003800000 */
.L_x_65:
        /* <DEDUP_REMOVED lines=13> */
.L_x_68:
[----:B------:R-:W-:Y:S05]  /*a8d0*/  BSYNC B1 ;  /* 0x0000000000017941 */ /* 0x000fea0003800000 */
.L_x_67:
        /* <DEDUP_REMOVED lines=12> */
.L_x_70:
[----:B------:R-:W-:Y:S05]  /*a9a0*/  BSYNC B1 ;  /* 0x0000000000017941 */ /* 0x000fea0003800000 */
.L_x_69:
        /* <DEDUP_REMOVED lines=12> */
.L_x_72:
[----:B------:R-:W-:Y:S05]  /*aa70*/  BSYNC B1 ;  /* 0x0000000000017941 */ /* 0x000fea0003800000 */
.L_x_71:
        /* <DEDUP_REMOVED lines=13> */
.L_x_74:
[----:B------:R-:W-:Y:S05]  /*ab50*/  BSYNC B1 ;  /* 0x0000000000017941 */ /* 0x000fea0003800000 */
.L_x_73:
        /* <DEDUP_REMOVED lines=13> */
.L_x_76:
[----:B------:R-:W-:Y:S05]  /*ac30*/  BSYNC B1 ;  /* 0x0000000000017941 */ /* 0x000fea0003800000 */
.L_x_75:
        /* <DEDUP_REMOVED lines=12> */
.L_x_78:
[----:B------:R-:W-:Y:S05]  /*ad00*/  BSYNC B1 ;  /* 0x0000000000017941 */ /* 0x000fea0003800000 */
.L_x_77:
        /* <DEDUP_REMOVED lines=12> */
.L_x_80:
[----:B------:R-:W-:Y:S05]  /*add0*/  BSYNC B1 ;  /* 0x0000000000017941 */ /* 0x000fea0003800000 */
.L_x_79:
        /* <DEDUP_REMOVED lines=13> */
.L_x_82:
[----:B------:R-:W-:Y:S05]  /*aeb0*/  BSYNC B1 ;  /* 0x0000000000017941 */ /* 0x000fea0003800000 */
.L_x_81:
        /* <DEDUP_REMOVED lines=13> */
.L_x_84:
[----:B------:R-:W-:Y:S05]  /*af90*/  BSYNC B1 ;  /* 0x0000000000017941 */ /* 0x000fea0003800000 */
.L_x_83:
        /* <DEDUP_REMOVED lines=12> */
.L_x_86:
[----:B------:R-:W-:Y:S05]  /*b060*/  BSYNC B1 ;  /* 0x0000000000017941 */ /* 0x000fea0003800000 */
.L_x_85:
        /* <DEDUP_REMOVED lines=12> */
.L_x_88:
[----:B------:R-:W-:Y:S05]  /*b130*/  BSYNC B1 ;  /* 0x0000000000017941 */ /* 0x000fea0003800000 */
.L_x_87:
        /* <DEDUP_REMOVED lines=13> */
.L_x_90:
[----:B------:R-:W-:Y:S05]  /*b210*/  BSYNC B1 ;  /* 0x0000000000017941 */ /* 0x000fea0003800000 */
.L_x_89:
        /* <DEDUP_REMOVED lines=13> */
.L_x_92:
[----:B------:R-:W-:Y:S05]  /*b2f0*/  BSYNC B1 ;  /* 0x0000000000017941 */ /* 0x000fea0003800000 */
.L_x_91:
        /* <DEDUP_REMOVED lines=12> */
.L_x_94:
[----:B------:R-:W-:Y:S05]  /*b3c0*/  BSYNC B1 ;  /* 0x0000000000017941 */ /* 0x000fea0003800000 */
.L_x_93:
        /* <DEDUP_REMOVED lines=12> */
.L_x_96:
[----:B------:R-:W-:Y:S05]  /*b490*/  BSYNC B1 ;  /* 0x0000000000017941 */ /* 0x000fea0003800000 */
.L_x_95:
        /* <DEDUP_REMOVED lines=13> */
.L_x_98:
[----:B------:R-:W-:Y:S05]  /*b570*/  BSYNC B1 ;  /* 0x0000000000017941 */ /* 0x000fea0003800000 */
.L_x_97:
        /* <DEDUP_REMOVED lines=13> */
.L_x_100:
[----:B------:R-:W-:Y:S05]  /*b650*/  BSYNC B1 ;  /* 0x0000000000017941 */ /* 0x000fea0003800000 */
.L_x_99:
        /* <DEDUP_REMOVED lines=12> */
.L_x_102:
[----:B------:R-:W-:Y:S05]  /*b720*/  BSYNC B1 ;  /* 0x0000000000017941 */ /* 0x000fea0003800000 */
.L_x_101:
        /* <DEDUP_REMOVED lines=12> */
.L_x_104:
[----:B------:R-:W-:Y:S05]  /*b7f0*/  BSYNC B1 ;  /* 0x0000000000017941 */ /* 0x000fea0003800000 */
.L_x_103:
[----:B-----5:R-:W-:Y:S01]  /*b800*/  LOP3.LUT R2, R2, 0xff, RZ, 0xc0, !PT ;  /* 0x000000ff02027812 */ /* 0x020fe200078ec0ff */
[----:B------:R-:W-:Y:S01]  /*b810*/  BSSY B1, `(.L_x_105) ;  /* 0x000000c000017945 */ /* 0x000fe20003800000 */
[----:B------:R-:W-:Y:S02]  /*b820*/  ISETP.GE.AND P0, PT, R36, 0x49, PT ;  /* 0x000000492400780c */ /* 0x000fe40003f06270 */
[----:B------:R-:W-:Y:S02]  /*b830*/  F2FP.F16.E4M3.UNPACK_B R2, R2 ;  /* 0x00000002ff02723e */ /* 0x000fe400020006ff */
[----:B------:R-:W-:-:S03]  /*b840*/  ISETP.LT.OR P2, PT, R35, 0x1, !P0 ;  /* 0x000000012300780c */ /* 0x000fc60004741670 */
[----:B------:R-:W-:-:S05]  /*b850*/  HADD2.F32 R2, -RZ, R2.H0_H0 ;  /* 0x20000002ff027230 */ /* 0x000fca0000004100 */
[----:B0-----:R-:W-:-:S04]  /*b860*/  FMUL R3, R2, UR21 ;  /* 0x0000001502037c20 */ /* 0x001fc80008400000 */
[----:B------:R-:W-:Y:S01]  /*b870*/  FFMA R3, R0, UR20, R3 ;  /* 0x0000001400037c23 */ /* 0x000fe20008000003 */
[----:B------:R-:W-:-:S04]  /*b880*/  PRMT R0, RZ, 0x7610, R0 ;  /* 0x00007610ff007816 */ /* 0x000fc80000000000 */
[----:B------:R-:W-:-:S05]  /*b890*/  F2FP.SATFINITE.E4M3.F32.PACK_AB_MERGE_C R3, RZ, R3, RZ ;  /* 0x00000003ff03723e */ /* 0x000fca00048070ff */
[----:B------:R0:W-:Y:S01]  /*b8a0*/  @!P1 STG.E.U8 desc[UR14][R26.64+0x41], R3 ;  /* 0x000041031a009986 */ /* 0x0001e2000c10110e */
[----:B------:R-:W-:Y:S05]  /*b8b0*/  @P2 BRA `(.L_x_106) ;  /* 0x0000000000042947 */ /* 0x000fea0003800000 */
[----:B------:R0:W5:Y:S02]  /*b8c0*/  LDG.E.U8 R0, desc[UR14][R28.64+0x48] ;  /* 0x0000480e1c007981 */ /* 0x000164000c1e1100 */
.L_x_106:
[----:B------:R-:W-:Y:S05]  /*b8d0*/  BSYNC B1 ;  /* 0x0000000000017941 */ /* 0x000fea0003800000 */
.L_x_105:
[----:B------:R-:W2:Y:S01]  /*b8e0*/  LDL.LU R2, [R1] ;  /* 0x0000000001027983 */ /* 0x000ea20000300800 */
[----:B-----5:R-:W-:Y:S01]  /*b8f0*/  LOP3.LUT R0, R0, 0xff, RZ, 0xc0, !PT ;  /* 0x000000ff00007812 */ /* 0x020fe200078ec0ff */
[----:B------:R-:W-:Y:S01]  /*b900*/  BSSY B1, `(.L_x_107) ;  /* 0x000000c000017945 */ /* 0x000fe20003800000 */
[----:B------:R-:W-:Y:S02]  /*b910*/  ISETP.GE.AND P1, PT, R36, 0x4a, PT ;  /* 0x0000004a2400780c */ /* 0x000fe40003f26270 */
[----:B------:R-:W-:Y:S02]  /*b920*/  F2FP.F16.E4M3.UNPACK_B R0, R0 ;  /* 0x00000000ff00723e */ /* 0x000fe400020006ff */
[----:B------:R-:W-:-:S03]  /*b930*/  ISETP.LT.OR P4, PT, R35, 0x1, !P1 ;  /* 0x000000012300780c */ /* 0x000fc60004f81670 */
[----:B------:R-:W-:-:S05]  /*b940*/  HADD2.F32 R0, -RZ, R0.H0_H0 ;  /* 0x20000000ff007230 */ /* 0x000fca0000004100 */
[----:B------:R-:W-:-:S04]  /*b950*/  FMUL R0, R0, UR21 ;  /* 0x0000001500007c20 */ /* 0x000fc80008400000 */
[----:B--2---:R-:W-:-:S05]  /*b960*/  FFMA R0, R2, UR20, R0 ;  /* 0x0000001402007c23 */ /* 0x004fca0008000000 */
[----:B0-----:R-:W-:Y:S02]  /*b970*/  F2FP.SATFINITE.E4M3.F32.PACK_AB_MERGE_C R3, RZ, R0, RZ ;  /* 0x00000000ff03723e */ /* 0x001fe400048070ff */
[----:B------:R-:W-:-:S03]  /*b980*/  PRMT R0, RZ, 0x7610, R0 ;  /* 0x00007610ff007816 */ /* 0x000fc60000000000 */
[----:B------:R0:W-:Y:S01]  /*b990*/  @!P2 STG.E.U8 desc[UR14][R24.64+0x48], R3 ;  /* 0x000048031800a986 */ /* 0x0001e2000c10110e */
[----:B------:R-:W-:Y:S05]  /*b9a0*/  @P4 BRA `(.L_x_108) ;  /* 0x0000000000044947 */ /* 0x000fea0003800000 */
[----:B------:R2:W5:Y:S02]  /*b9b0*/  LDG.E.U8 R0, desc[UR14][R28.64+0x49] ;  /* 0x0000490e1c007981 */ /* 0x000564000c1e1100 */
.L_x_108:
[----:B------:R-:W-:Y:S05]  /*b9c0*/  BSYNC B1 ;  /* 0x0000000000017941 */ /* 0x000fea0003800000 */
.L_x_107:
[----:B------:R-:W3:Y:S01]  /*b9d0*/  LDL.LU R2, [R1+0x4] ;  /* 0x0000040001027983 */ /* 0x000ee20000300800 */
[----:B-----5:R-:W-:Y:S01]  /*b9e0*/  LOP3.LUT R0, R0, 0xff, RZ, 0xc0, !PT ;  /* 0x000000ff00007812 */ /* 0x020fe200078ec0ff */
[----:B------:R-:W-:Y:S01]  /*b9f0*/  BSSY B1, `(.L_x_109) ;  /* 0x000000b000017945 */ /* 0x000fe20003800000 */
[----:B------:R-:W-:Y:S02]  /*ba00*/  ISETP.LT.OR P0, PT, R35, 0x9, !P0 ;  /* 0x000000092300780c */ /* 0x000fe40004701670 */
[----:B------:R-:W-:-:S05]  /*ba10*/  F2FP.F16.E4M3.UNPACK_B R0, R0 ;  /* 0x00000000ff00723e */ /* 0x000fca00020006ff */
[----:B------:R-:W-:-:S05]  /*ba20*/  HADD2.F32 R0, -RZ, R0.H0_H0 ;  /* 0x20000000ff007230 */ /* 0x000fca0000004100 */
[----:B------:R-:W-:-:S04]  /*ba30*/  FMUL R0, R0, UR21 ;  /* 0x0000001500007c20 */ /* 0x000fc80008400000 */
[----:B---3--:R-:W-:-:S05]  /*ba40*/  FFMA R0, R2, UR20, R0 ;  /* 0x0000001402007c23 */ /* 0x008fca0008000000 */
[----:B0-----:R-:W-:Y:S02]  /*ba50*/  F2FP.SATFINITE.E4M3.F32.PACK_AB_MERGE_C R3, RZ, R0, RZ ;  /* 0x00000000ff03723e */ /* 0x001fe400048070ff */
[----:B------:R-:W-:-:S03]  /*ba60*/  PRMT R0, RZ, 0x7610, R0 ;  /* 0x00007610ff007816 */ /* 0x000fc60000000000 */
[----:B------:R0:W-:Y:S01]  /*ba70*/  @!P4 STG.E.U8 desc[UR14][R24.64+0x49], R3 ;  /* 0x000049031800c986 */ /* 0x0001e2000c10110e */
[----:B------:R-:W-:Y:S05]  /*ba80*/  @P0 BRA `(.L_x_110) ;  /* 0x0000000000040947 */ /* 0x000fea0003800000 */
[----:B------:R3:W5:Y:S02]  /*ba90*/  LDG.E.U8 R0, desc[UR14][R30.64+0x48] ;  /* 0x0000480e1e007981 */ /* 0x000764000c1e1100 */
.L_x_110:
[----:B------:R-:W-:Y:S05]  /*baa0*/  BSYNC B1 ;  /* 0x0000000000017941 */ /* 0x000fea0003800000 */
.L_x_109:
[----:B------:R-:W2:Y:S01]  /*bab0*/  LDL.LU R2, [R1+0x8] ;  /* 0x0000080001027983 */ /* 0x000ea20000300800 */
[----:B-----5:R-:W-:Y:S01]  /*bac0*/  LOP3.LUT R0, R0, 0xff, RZ, 0xc0, !PT ;  /* 0x000000ff00007812 */ /* 0x020fe200078ec0ff */
[----:B------:R-:W-:Y:S01]  /*bad0*/  BSSY B1, `(.L_x_111) ;  /* 0x000000b000017945 */ /* 0x000fe20003800000 */
[----:B------:R-:W-:Y:S02]  /*bae0*/  ISETP.LT.OR P1, PT, R35, 0x9, !P1 ;  /* 0x000000092300780c */ /* 0x000fe40004f21670 */
[----:B------:R-:W-:-:S05]  /*baf0*/  F2FP.F16.E4M3.UNPACK_B R0, R0 ;  /* 0x00000000ff00723e */ /* 0x000fca00020006ff */
        /* <DEDUP_REMOVED lines=8> */
.L_x_112:
[----:B------:R-:W-:Y:S05]  /*bb80*/  BSYNC B1 ;  /* 0x0000000000017941 */ /* 0x000fea0003800000 */
.L_x_111:
[----:B------:R-:W3:Y:S01]  /*bb90*/  LDL.LU R2, [R1+0xc] ;  /* 0x00000c0001027983 */ /* 0x000ee20000300800 */
[----:B-----5:R-:W-:Y:S01]  /*bba0*/  LOP3.LUT R0, R0, 0xff, RZ, 0xc0, !PT ;  /* 0x000000ff00007812 */ /* 0x020fe200078ec0ff */
[----:B------:R-:W-:Y:S01]  /*bbb0*/  BSSY B1, `(.L_x_113) ;  /* 0x000000c000017945 */ /* 0x000fe20003800000 */
[----:B------:R-:W-:Y:S02]  /*bbc0*/  ISETP.GE.AND P0, PT, R36, 0x51, PT ;  /* 0x000000512400780c */ /* 0x000fe40003f06270 */
[----:B------:R-:W-:Y:S02]  /*bbd0*/  F2FP.F16.E4M3.UNPACK_B R0, R0 ;  /* 0x00000000ff00723e */ /* 0x000fe400020006ff */
[----:B------:R-:W-:-:S03]  /*bbe0*/  ISETP.LT.OR P2, PT, R35, 0x1, !P0 ;  /* 0x000000012300780c */ /* 0x000fc60004741670 */
        /* <DEDUP_REMOVED lines=8> */
.L_x_114:
[----:B------:R-:W-:Y:S05]  /*bc70*/  BSYNC B1 ;  /* 0x0000000000017941 */ /* 0x000fea0003800000 */
.L_x_113:
[----:B------:R-:W2:Y:S01]  /*bc80*/  LDL.LU R2, [R1+0x10] ;  /* 0x0000100001027983 */ /* 0x000ea20000300800 */
        /* <DEDUP_REMOVED lines=13> */
.L_x_116:
[----:B------:R-:W-:Y:S05]  /*bd60*/  BSYNC B1 ;  /* 0x0000000000017941 */ /* 0x000fea0003800000 */
.L_x_115:
        /* <DEDUP_REMOVED lines=13> */
.L_x_118:
[----:B------:R-:W-:Y:S05]  /*be40*/  BSYNC B1 ;  /* 0x0000000000017941 */ /* 0x000fea0003800000 */
.L_x_117:
        /* <DEDUP_REMOVED lines=13> */
.L_x_120:
[----:B------:R-:W-:Y:S05]  /*bf20*/  BSYNC B1 ;  /* 0x0000000000017941 */ /* 0x000fea0003800000 */
.L_x_119:
        /* <DEDUP_REMOVED lines=14> */
.L_x_122:
[----:B------:R-:W-:Y:S05]  /*c010*/  BSYNC B1 ;  /* 0x0000000000017941 */ /* 0x000fea0003800000 */
.L_x_121:
        /* <DEDUP_REMOVED lines=14> */
.L_x_124:
[----:B------:R-:W-:Y:S05]  /*c100*/  BSYNC B1 ;  /* 0x0000000000017941 */ /* 0x000fea0003800000 */
.L_x_123:
        /* <DEDUP_REMOVED lines=13> */
.L_x_126:
[----:B------:R-:W-:Y:S05]  /*c1e0*/  BSYNC B1 ;  /* 0x0000000000017941 */ /* 0x000fea0003800000 */
.L_x_125:
        /* <DEDUP_REMOVED lines=13> */
.L_x_128:
[----:B------:R-:W-:Y:S05]  /*c2c0*/  BSYNC B1 ;  /* 0x0000000000017941 */ /* 0x000fea0003800000 */
.L_x_127:
        /* <DEDUP_REMOVED lines=14> */
.L_x_130:
[----:B------:R-:W-:Y:S05]  /*c3b0*/  BSYNC B1 ;  /* 0x0000000000017941 */ /* 0x000fea0003800000 */
.L_x_129:
        /* <DEDUP_REMOVED lines=14> */
.L_x_132:
[----:B------:R-:W-:Y:S05]  /*c4a0*/  BSYNC B1 ;  /* 0x0000000000017941 */ /* 0x000fea0003800000 */
.L_x_131:
        /* <DEDUP_REMOVED lines=13> */
.L_x_134:
[----:B------:R-:W-:Y:S05]  /*c580*/  BSYNC B1 ;  /* 0x0000000000017941 */ /* 0x000fea0003800000 */
.L_x_133:
        /* <DEDUP_REMOVED lines=13> */
.L_x_136:
[----:B------:R-:W-:Y:S05]  /*c660*/  BSYNC B1 ;  /* 0x0000000000017941 */ /* 0x000fea0003800000 */
.L_x_135:
        /* <DEDUP_REMOVED lines=14> */
.L_x_138:
[----:B------:R-:W-:Y:S05]  /*c750*/  BSYNC B1 ;  /* 0x0000000000017941 */ /* 0x000fea0003800000 */
.L_x_137:
        /* <DEDUP_REMOVED lines=14> */
.L_x_140:
[----:B------:R-:W-:Y:S05]  /*c840*/  BSYNC B1 ;  /* 0x0000000000017941 */ /* 0x000fea0003800000 */
.L_x_139:
        /* <DEDUP_REMOVED lines=13> */
.L_x_142:
[----:B------:R-:W-:Y:S05]  /*c920*/  BSYNC B1 ;  /* 0x0000000000017941 */ /* 0x000fea0003800000 */
.L_x_141:
        /* <DEDUP_REMOVED lines=13> */
.L_x_144:
[----:B------:R-:W-:Y:S05]  /*ca00*/  BSYNC B1 ;  /* 0x0000000000017941 */ /* 0x000fea0003800000 */
.L_x_143:
        /* <DEDUP_REMOVED lines=14> */
.L_x_146:
[----:B------:R-:W-:Y:S05]  /*caf0*/  BSYNC B1 ;  /* 0x0000000000017941 */ /* 0x000fea0003800000 */
.L_x_145:
        /* <DEDUP_REMOVED lines=14> */
.L_x_148:
[----:B------:R-:W-:Y:S05]  /*cbe0*/  BSYNC B1 ;  /* 0x0000000000017941 */ /* 0x000fea0003800000 */
.L_x_147:
        /* <DEDUP_REMOVED lines=13> */
.L_x_150:
[----:B------:R-:W-:Y:S05]  /*ccc0*/  BSYNC B1 ;  /* 0x0000000000017941 */ /* 0x000fea0003800000 */
.L_x_149:
        /* <DEDUP_REMOVED lines=13> */
.L_x_152:
[----:B------:R-:W-:Y:S05]  /*cda0*/  BSYNC B1 ;  /* 0x0000000000017941 */ /* 0x000fea0003800000 */
.L_x_151:
        /* <DEDUP_REMOVED lines=14> */
.L_x_154:
[----:B------:R-:W-:Y:S05]  /*ce90*/  BSYNC B1 ;  /* 0x0000000000017941 */ /* 0x000fea0003800000 */
.L_x_153:
        /* <DEDUP_REMOVED lines=14> */
.L_x_156:
[----:B------:R-:W-:Y:S05]  /*cf80*/  BSYNC B1 ;  /* 0x0000000000017941 */ /* 0x000fea0003800000 */
.L_x_155:
        /* <DEDUP_REMOVED lines=13> */
.L_x_158:
[----:B------:R-:W-:Y:S05]  /*d060*/  BSYNC B1 ;  /* 0x0000000000017941 */ /* 0x000fea0003800000 */
.L_x_157:
        /* <DEDUP_REMOVED lines=13> */
.L_x_160:
[----:B------:R-:W-:Y:S05]  /*d140*/  BSYNC B1 ;  /* 0x0000000000017941 */ /* 0x000fea0003800000 */
.L_x_159:
        /* <DEDUP_REMOVED lines=14> */
.L_x_162:
[----:B------:R-:W-:Y:S05]  /*d230*/  BSYNC B1 ;  /* 0x0000000000017941 */ /* 0x000fea0003800000 */
.L_x_161:
        /* <DEDUP_REMOVED lines=14> */
.L_x_164:
[----:B------:R-:W-:Y:S05]  /*d320*/  BSYNC B1 ;  /* 0x0000000000017941 */ /* 0x000fea0003800000 */
.L_x_163:
        /* <DEDUP_REMOVED lines=13> */
.L_x_166:
[----:B------:R-:W-:Y:S05]  /*d400*/  BSYNC B1 ;  /* 0x0000000000017941 */ /* 0x000fea0003800000 */
.L_x_165:
        /* <DEDUP_REMOVED lines=13> */
.L_x_168:
[----:B------:R-:W-:Y:S05]  /*d4e0*/  BSYNC B1 ;  /* 0x0000000000017941 */ /* 0x000fea0003800000 */
.L_x_167:
        /* <DEDUP_REMOVED lines=14> */
.L_x_170:
[----:B------:R-:W-:Y:S05]  /*d5d0*/  BSYNC B1 ;  /* 0x0000000000017941 */ /* 0x000fea0003800000 */
.L_x_169:
        /* <DEDUP_REMOVED lines=14> */
.L_x_172:
[----:B------:R-:W-:Y:S05]  /*d6c0*/  BSYNC B1 ;  /* 0x0000000000017941 */ /* 0x000fea0003800000 */
.L_x_171:
        /* <DEDUP_REMOVED lines=13> */
.L_x_174:
[----:B------:R-:W-:Y:S05]  /*d7a0*/  BSYNC B1 ;  /* 0x0000000000017941 */ /* 0x000fea0003800000 */
.L_x_173:
        /* <DEDUP_REMOVED lines=13> */
.L_x_176:
[----:B------:R-:W-:Y:S05]  /*d880*/  BSYNC B1 ;  /* 0x0000000000017941 */ /* 0x000fea0003800000 */
.L_x_175:
        /* <DEDUP_REMOVED lines=14> */
.L_x_178:
[----:B------:R-:W-:Y:S05]  /*d970*/  BSYNC B1 ;  /* 0x0000000000017941 */ /* 0x000fea0003800000 */
.L_x_177:
        /* <DEDUP_REMOVED lines=14> */
.L_x_180:
[----:B------:R-:W-:Y:S05]  /*da60*/  BSYNC B1 ;  /* 0x0000000000017941 */ /* 0x000fea0003800000 */
.L_x_179:
        /* <DEDUP_REMOVED lines=13> */
.L_x_182:
[----:B------:R-:W-:Y:S05]  /*db40*/  BSYNC B1 ;  /* 0x0000000000017941 */ /* 0x000fea0003800000 */
.L_x_181:
        /* <DEDUP_REMOVED lines=13> */
.L_x_184:
[----:B------:R-:W-:Y:S05]  /*dc20*/  BSYNC B1 ;  /* 0x0000000000017941 */ /* 0x000fea0003800000 */
.L_x_183:
        /* <DEDUP_REMOVED lines=14> */
.L_x_186:
[----:B------:R-:W-:Y:S05]  /*dd10*/  BSYNC B1 ;  /* 0x0000000000017941 */ /* 0x000fea0003800000 */
.L_x_185:
        /* <DEDUP_REMOVED lines=14> */
.L_x_188:
[----:B------:R-:W-:Y:S05]  /*de00*/  BSYNC B1 ;  /* 0x0000000000017941 */ /* 0x000fea0003800000 */
.L_x_187:
        /* <DEDUP_REMOVED lines=13> */
.L_x_190:
[----:B------:R-:W-:Y:S05]  /*dee0*/  BSYNC B1 ;  /* 0x0000000000017941 */ /* 0x000fea0003800000 */
.L_x_189:
        /* <DEDUP_REMOVED lines=13> */
.L_x_192:
[----:B------:R-:W-:Y:S05]  /*dfc0*/  BSYNC B1 ;  /* 0x0000000000017941 */ /* 0x000fea0003800000 */
.L_x_191:
        /* <DEDUP_REMOVED lines=14> */
.L_x_194:
[----:B------:R-:W-:Y:S05]  /*e0b0*/  BSYNC B1 ;  /* 0x0000000000017941 */ /* 0x000fea0003800000 */
.L_x_193:
        /* <DEDUP_REMOVED lines=14> */
.L_x_196:
[----:B------:R-:W-:Y:S05]  /*e1a0*/  BSYNC B1 ;  /* 0x0000000000017941 */ /* 0x000fea0003800000 */
.L_x_195:
        /* <DEDUP_REMOVED lines=13> */
.L_x_198:
[----:B------:R-:W-:Y:S05]  /*e280*/  BSYNC B1 ;  /* 0x0000000000017941 */ /* 0x000fea0003800000 */
.L_x_197:
        /* <DEDUP_REMOVED lines=13> */
.L_x_200:
[----:B------:R-:W-:Y:S05]  /*e360*/  BSYNC B1 ;  /* 0x0000000000017941 */ /* 0x000fea0003800000 */
.L_x_199:
        /* <DEDUP_REMOVED lines=14> */
.L_x_202:
[----:B------:R-:W-:Y:S05]  /*e450*/  BSYNC B1 ;  /* 0x0000000000017941 */ /* 0x000fea0003800000 */
.L_x_201:
        /* <DEDUP_REMOVED lines=14> */
.L_x_204:
[----:B------:R-:W-:Y:S05]  /*e540*/  BSYNC B1 ;  /* 0x0000000000017941 */ /* 0x000fea0003800000 */
.L_x_203:
        /* <DEDUP_REMOVED lines=13> */
.L_x_206:
[----:B------:R-:W-:Y:S05]  /*e620*/  BSYNC B1 ;  /* 0x0000000000017941 */ /* 0x000fea0003800000 */
.L_x_205:
        /* <DEDUP_REMOVED lines=13> */
.L_x_208:
[----:B------:R-:W-:Y:S05]  /*e700*/  BSYNC B1 ;  /* 0x0000000000017941 */ /* 0x000fea0003800000 */
.L_x_207:
        /* <DEDUP_REMOVED lines=14> */
.L_x_210:
[----:B------:R-:W-:Y:S05]  /*e7f0*/  BSYNC B1 ;  /* 0x0000000000017941 */ /* 0x000fea0003800000 */
.L_x_209:
        /* <DEDUP_REMOVED lines=14> */
.L_x_212:
[----:B------:R-:W-:Y:S05]  /*e8e0*/  BSYNC B1 ;  /* 0x0000000000017941 */ /* 0x000fea0003800000 */
.L_x_211:
        /* <DEDUP_REMOVED lines=13> */
.L_x_214:
[----:B------:R-:W-:Y:S05]  /*e9c0*/  BSYNC B1 ;  /* 0x0000000000017941 */ /* 0x000fea0003800000 */
.L_x_213:
        /* <DEDUP_REMOVED lines=13> */
.L_x_216:
[----:B------:R-:W-:Y:S05]  /*eaa0*/  BSYNC B1 ;  /* 0x0000000000017941 */ /* 0x000fea0003800000 */
.L_x_215:
        /* <DEDUP_REMOVED lines=14> */
.L_x_218:
[----:B------:R-:W-:Y:S05]  /*eb90*/  BSYNC B1 ;  /* 0x0000000000017941 */ /* 0x000fea0003800000 */
.L_x_217:
        /* <DEDUP_REMOVED lines=14> */
.L_x_220:
[----:B------:R-:W-:Y:S05]  /*ec80*/  BSYNC B1 ;  /* 0x0000000000017941 */ /* 0x000fea0003800000 */
.L_x_219:
        /* <DEDUP_REMOVED lines=13> */
.L_x_222:
[----:B------:R-:W-:Y:S05]  /*ed60*/  BSYNC B1 ;  /* 0x0000000000017941 */ /* 0x000fea0003800000 */
.L_x_221:
        /* <DEDUP_REMOVED lines=13> */
.L_x_224:
[----:B------:R-:W-:Y:S05]  /*ee40*/  BSYNC B1 ;  /* 0x0000000000017941 */ /* 0x000fea0003800000 */
.L_x_223:
        /* <DEDUP_REMOVED lines=14> */
.L_x_226:
[----:B------:R-:W-:Y:S05]  /*ef30*/  BSYNC B1 ;  /* 0x0000000000017941 */ /* 0x000fea0003800000 */
.L_x_225:
        /* <DEDUP_REMOVED lines=14> */
.L_x_228:
[----:B------:R-:W-:Y:S05]  /*f020*/  BSYNC B1 ;  /* 0x0000000000017941 */ /* 0x000fea0003800000 */
.L_x_227:
        /* <DEDUP_REMOVED lines=13> */
.L_x_230:
[----:B------:R-:W-:Y:S05]  /*f100*/  BSYNC B1 ;  /* 0x0000000000017941 */ /* 0x000fea0003800000 */
.L_x_229:
        /* <DEDUP_REMOVED lines=13> */
.L_x_232:
[----:B------:R-:W-:Y:S05]  /*f1e0*/  BSYNC B1 ;  /* 0x0000000000017941 */ /* 0x000fea0003800000 */
.L_x_231:
        /* <DEDUP_REMOVED lines=14> */
.L_x_234:
[----:B------:R-:W-:Y:S05]  /*f2d0*/  BSYNC B1 ;  /* 0x0000000000017941 */ /* 0x000fea0003800000 */
.L_x_233:
        /* <DEDUP_REMOVED lines=14> */
.L_x_236:
[----:B------:R-:W-:Y:S05]  /*f3c0*/  BSYNC B1 ;  /* 0x0000000000017941 */ /* 0x000fea0003800000 */
.L_x_235:
        /* <DEDUP_REMOVED lines=13> */
.L_x_238:
[----:B------:R-:W-:Y:S05]  /*f4a0*/  BSYNC B1 ;  /* 0x0000000000017941 */ /* 0x000fea0003800000 */
.L_x_237:
        /* <DEDUP_REMOVED lines=13> */
.L_x_240:
[----:B------:R-:W-:Y:S05]  /*f580*/  BSYNC B1 ;  /* 0x0000000000017941 */ /* 0x000fea0003800000 */
.L_x_239:
        /* <DEDUP_REMOVED lines=14> */
.L_x_242:
[----:B------:R-:W-:Y:S05]  /*f670*/  BSYNC B1 ;  /* 0x0000000000017941 */ /* 0x000fea0003800000 */
.L_x_241:
        /* <DEDUP_REMOVED lines=14> */
.L_x_244:
[----:B------:R-:W-:Y:S05]  /*f760*/  BSYNC B1 ;  /* 0x0000000000017941 */ /* 0x000fea0003800000 */
.L_x_243:
        /* <DEDUP_REMOVED lines=13> */
.L_x_246:
[----:B------:R-:W-:Y:S05]  /*f840*/  BSYNC B1 ;  /* 0x0000000000017941 */ /* 0x000fea0003800000 */
.L_x_245:
        /* <DEDUP_REMOVED lines=13> */
.L_x_248:
[----:B------:R-:W-:Y:S05]  /*f920*/  BSYNC B1 ;  /* 0x0000000000017941 */ /* 0x000fea0003800000 */
.L_x_247:
        /* <DEDUP_REMOVED lines=14> */
.L_x_250:
[----:B------:R-:W-:Y:S05]  /*fa10*/  BSYNC B1 ;  /* 0x0000000000017941 */ /* 0x000fea0003800000 */
.L_x_249:
        /* <DEDUP_REMOVED lines=14> */
.L_x_252:
[----:B------:R-:W-:Y:S05]  /*fb00*/  BSYNC B1 ;  /* 0x0000000000017941 */ /* 0x000fea0003800000 */
.L_x_251:
        /* <DEDUP_REMOVED lines=13> */
.L_x_254:
[----:B------:R-:W-:Y:S05]  /*fbe0*/  BSYNC B1 ;  /* 0x0000000000017941 */ /* 0x000fea0003800000 */
.L_x_253:
        /* <DEDUP_REMOVED lines=13> */
.L_x_256:
[----:B------:R-:W-:Y:S05]  /*fcc0*/  BSYNC B1 ;  /* 0x0000000000017941 */ /* 0x000fea0003800000 */
.L_x_255:
        /* <DEDUP_REMOVED lines=14> */
.L_x_258:
[----:B------:R-:W-:Y:S05]  /*fdb0*/  BSYNC B1 ;  /* 0x0000000000017941 */ /* 0x000fea0003800000 */
.L_x_257:
        /* <DEDUP_REMOVED lines=14> */
.L_x_260:
[----:B------:R-:W-:Y:S05]  /*fea0*/  BSYNC B1 ;  /* 0x0000000000017941 */ /* 0x000fea0003800000 */
.L_x_259:
        /* <DEDUP_REMOVED lines=13> */
.L_x_262:
[----:B------:R-:W-:Y:S05]  /*ff80*/  BSYNC B1 ;  /* 0x0000000000017941 */ /* 0x000fea0003800000 */
.L_x_261:
        /* <DEDUP_REMOVED lines=13> */
.L_x_264:
[----:B------:R-:W-:Y:S05]  /*10060*/  BSYNC B1 ;  /* 0x0000000000017941 */ /* 0x000fea0003800000 */
.L_x_263:
        /* <DEDUP_REMOVED lines=14> */
.L_x_266:
[----:B------:R-:W-:Y:S05]  /*10150*/  BSYNC B1 ;  /* 0x0000000000017941 */ /* 0x000fea0003800000 */
.L_x_265:
        /* <DEDUP_REMOVED lines=14> */
.L_x_268:
[----:B------:R-:W-:Y:S05]  /*10240*/  BSYNC B1 ;  /* 0x0000000000017941 */ /* 0x000fea0003800000 */
.L_x_267:
        /* <DEDUP_REMOVED lines=13> */
.L_x_270:
[----:B------:R-:W-:Y:S05]  /*10320*/  BSYNC B1 ;  /* 0x0000000000017941 */ /* 0x000fea0003800000 */
.L_x_269:
        /* <DEDUP_REMOVED lines=13> */
.L_x_272:
[----:B------:R-:W-:Y:S05]  /*10400*/  BSYNC B1 ;  /* 0x0000000000017941 */ /* 0x000fea0003800000 */
.L_x_271:
        /* <DEDUP_REMOVED lines=14> */
.L_x_274:
[----:B------:R-:W-:Y:S05]  /*104f0*/  BSYNC B1 ;  /* 0x0000000000017941 */ /* 0x000fea0003800000 */
.L_x_273:
        /* <DEDUP_REMOVED lines=14> */
.L_x_276:
[----:B------:R-:W-:Y:S05]  /*105e0*/  BSYNC B1 ;  /* 0x0000000000017941 */ /* 0x000fea0003800000 */
.L_x_275:
        /* <DEDUP_REMOVED lines=13> */
.L_x_278:
[----:B------:R-:W-:Y:S05]  /*106c0*/  BSYNC B1 ;  /* 0x0000000000017941 */ /* 0x000fea0003800000 */
.L_x_277:
        /* <DEDUP_REMOVED lines=13> */
.L_x_280:
[----:B------:R-:W-:Y:S05]  /*107a0*/  BSYNC B1 ;  /* 0x0000000000017941 */ /* 0x000fea0003800000 */
.L_x_279:
        /* <DEDUP_REMOVED lines=14> */
.L_x_282:
[----:B------:R-:W-:Y:S05]  /*10890*/  BSYNC B1 ;  /* 0x0000000000017941 */ /* 0x000fea0003800000 */
.L_x_281:
        /* <DEDUP_REMOVED lines=14> */
.L_x_284:
[----:B------:R-:W-:Y:S05]  /*10980*/  BSYNC B1 ;  /* 0x0000000000017941 */ /* 0x000fea0003800000 */
.L_x_283:
        /* <DEDUP_REMOVED lines=13> */
.L_x_286:
[----:B------:R-:W-:Y:S05]  /*10a60*/  BSYNC B1 ;  /* 0x0000000000017941 */ /* 0x000fea0003800000 */
.L_x_285:
        /* <DEDUP_REMOVED lines=13> */
.L_x_288:
[----:B------:R-:W-:Y:S05]  /*10b40*/  BSYNC B1 ;  /* 0x0000000000017941 */ /* 0x000fea0003800000 */
.L_x_287:
        /* <DEDUP_REMOVED lines=14> */
.L_x_290:
[----:B------:R-:W-:Y:S05]  /*10c30*/  BSYNC B1 ;  /* 0x0000000000017941 */ /* 0x000fea0003800000 */
.L_x_289:
        /* <DEDUP_REMOVED lines=14> */
.L_x_292:
[----:B------:R-:W-:Y:S05]  /*10d20*/  BSYNC B1 ;  /* 0x0000000000017941 */ /* 0x000fea0003800000 */
.L_x_291:
        /* <DEDUP_REMOVED lines=13> */
.L_x_294:
[----:B------:R-:W-:Y:S05]  /*10e00*/  BSYNC B1 ;  /* 0x0000000000017941 */ /* 0x000fea0003800000 */
.L_x_293:
        /* <DEDUP_REMOVED lines=13> */
.L_x_296:
[----:B------:R-:W-:Y:S05]  /*10ee0*/  BSYNC B1 ;  /* 0x0000000000017941 */ /* 0x000fea0003800000 */
.L_x_295:
        /* <DEDUP_REMOVED lines=14> */
.L_x_298:
[----:B------:R-:W-:Y:S05]  /*10fd0*/  BSYNC B1 ;  /* 0x0000000000017941 */ /* 0x000fea0003800000 */
.L_x_297:
        /* <DEDUP_REMOVED lines=14> */
.L_x_300:
[----:B------:R-:W-:Y:S05]  /*110c0*/  BSYNC B1 ;  /* 0x0000000000017941 */ /* 0x000fea0003800000 */
.L_x_299:
        /* <DEDUP_REMOVED lines=13> */
.L_x_302:
[----:B------:R-:W-:Y:S05]  /*111a0*/  BSYNC B1 ;  /* 0x0000000000017941 */ /* 0x000fea0003800000 */
.L_x_301:
        /* <DEDUP_REMOVED lines=13> */
.L_x_304:
[----:B------:R-:W-:Y:S05]  /*11280*/  BSYNC B1 ;  /* 0x0000000000017941 */ /* 0x000fea0003800000 */
.L_x_303:
        /* <DEDUP_REMOVED lines=14> */
.L_x_306:
[----:B------:R-:W-:Y:S05]  /*11370*/  BSYNC B1 ;  /* 0x0000000000017941 */ /* 0x000fea0003800000 */
.L_x_305:
        /* <DEDUP_REMOVED lines=14> */
.L_x_308:
[----:B------:R-:W-:Y:S05]  /*11460*/  BSYNC B1 ;  /* 0x0000000000017941 */ /* 0x000fea0003800000 */
.L_x_307:
        /* <DEDUP_REMOVED lines=13> */
.L_x_310:
[----:B------:R-:W-:Y:S05]  /*11540*/  BSYNC B1 ;  /* 0x0000000000017941 */ /* 0x000fea0003800000 */
.L_x_309:
        /* <DEDUP_REMOVED lines=13> */
.L_x_312:
[----:B------:R-:W-:Y:S05]  /*11620*/  BSYNC B1 ;  /* 0x0000000000017941 */ /* 0x000fea0003800000 */
.L_x_311:
        /* <DEDUP_REMOVED lines=14> */
.L_x_314:
[----:B------:R-:W-:Y:S05]  /*11710*/  BSYNC B1 ;  /* 0x0000000000017941 */ /* 0x000fea0003800000 */
.L_x_313:
        /* <DEDUP_REMOVED lines=14> */
.L_x_316:
[----:B------:R-:W-:Y:S05]  /*11800*/  BSYNC B1 ;  /* 0x0000000000017941 */ /* 0x000fea0003800000 */
.L_x_315:
        /* <DEDUP_REMOVED lines=13> */
.L_x_318:
[----:B------:R-:W-:Y:S05]  /*118e0*/  BSYNC B1 ;  /* 0x0000000000017941 */ /* 0x000fea0003800000 */
.L_x_317:
        /* <DEDUP_REMOVED lines=13> */
.L_x_320:
[----:B------:R-:W-:Y:S05]  /*119c0*/  BSYNC B1 ;  /* 0x0000000000017941 */ /* 0x000fea0003800000 */
.L_x_319:
        /* <DEDUP_REMOVED lines=14> */
.L_x_322:
[----:B------:R-:W-:Y:S05]  /*11ab0*/  BSYNC B1 ;  /* 0x0000000000017941 */ /* 0x000fea0003800000 */
.L_x_321:
        /* <DEDUP_REMOVED lines=14> */
.L_x_324:
[----:B------:R-:W-:Y:S05]  /*11ba0*/  BSYNC B1 ;  /* 0x0000000000017941 */ /* 0x000fea0003800000 */
.L_x_323:
        /* <DEDUP_REMOVED lines=13> */
.L_x_326:
[----:B------:R-:W-:Y:S05]  /*11c80*/  BSYNC B1 ;  /* 0x0000000000017941 */ /* 0x000fea0003800000 */
.L_x_325:
        /* <DEDUP_REMOVED lines=13> */
.L_x_328:
[----:B------:R-:W-:Y:S05]  /*11d60*/  BSYNC B1 ;  /* 0x0000000000017941 */ /* 0x000fea0003800000 */
.L_x_327:
        /* <DEDUP_REMOVED lines=14> */
.L_x_330:
[----:B------:R-:W-:Y:S05]  /*11e50*/  BSYNC B1 ;  /* 0x0000000000017941 */ /* 0x000fea0003800000 */
.L_x_329:
        /* <DEDUP_REMOVED lines=14> */
.L_x_332:
[----:B------:R-:W-:Y:S05]  /*11f40*/  BSYNC B1 ;  /* 0x0000000000017941 */ /* 0x000fea0003800000 */
.L_x_331:
        /* <DEDUP_REMOVED lines=13> */
.L_x_334:
[----:B------:R-:W-:Y:S05]  /*12020*/  BSYNC B1 ;  /* 0x0000000000017941 */ /* 0x000fea0003800000 */
.L_x_333:
        /* <DEDUP_REMOVED lines=13> */
.L_x_336:
[----:B------:R-:W-:Y:S05]  /*12100*/  BSYNC B1 ;  /* 0x0000000000017941 */ /* 0x000fea0003800000 */
.L_x_335:
        /* <DEDUP_REMOVED lines=14> */
.L_x_338:
[----:B------:R-:W-:Y:S05]  /*121f0*/  BSYNC B1 ;  /* 0x0000000000017941 */ /* 0x000fea0003800000 */
.L_x_337:
        /* <DEDUP_REMOVED lines=14> */
.L_x_340:
[----:B------:R-:W-:Y:S05]  /*122e0*/  BSYNC B1 ;  /* 0x0000000000017941 */ /* 0x000fea0003800000 */
.L_x_339:
        /* <DEDUP_REMOVED lines=13> */
.L_x_342:
[----:B------:R-:W-:Y:S05]  /*123c0*/  BSYNC B1 ;  /* 0x0000000000017941 */ /* 0x000fea0003800000 */
.L_x_341:
        /* <DEDUP_REMOVED lines=13> */
.L_x_344:
[----:B------:R-:W-:Y:S05]  /*124a0*/  BSYNC B1 ;  /* 0x0000000000017941 */ /* 0x000fea0003800000 */
.L_x_343:
        /* <DEDUP_REMOVED lines=14> */
.L_x_346:
[----:B------:R-:W-:Y:S05]  /*12590*/  BSYNC B1 ;  /* 0x0000000000017941 */ /* 0x000fea0003800000 */
.L_x_345:
        /* <DEDUP_REMOVED lines=14> */
.L_x_348:
[----:B------:R-:W-:Y:S05]  /*12680*/  BSYNC B1 ;  /* 0x0000000000017941 */ /* 0x000fea0003800000 */
.L_x_347:
        /* <DEDUP_REMOVED lines=13> */
.L_x_350:
[----:B------:R-:W-:Y:S05]  /*12760*/  BSYNC B1 ;  /* 0x0000000000017941 */ /* 0x000fea0003800000 */
.L_x_349:
        /* <DEDUP_REMOVED lines=13> */
.L_x_352:
[----:B------:R-:W-:Y:S05]  /*12840*/  BSYNC B1 ;  /* 0x0000000000017941 */ /* 0x000fea0003800000 */
.L_x_351:
        /* <DEDUP_REMOVED lines=14> */
.L_x_354:
[----:B------:R-:W-:Y:S05]  /*12930*/  BSYNC B1 ;  /* 0x0000000000017941 */ /* 0x000fea0003800000 */
.L_x_353:
        /* <DEDUP_REMOVED lines=14> */
.L_x_356:
[----:B------:R-:W-:Y:S05]  /*12a20*/  BSYNC B1 ;  /* 0x0000000000017941 */ /* 0x000fea0003800000 */
.L_x_355:
        /* <DEDUP_REMOVED lines=13> */
.L_x_358:
[----:B------:R-:W-:Y:S05]  /*12b00*/  BSYNC B1 ;  /* 0x0000000000017941 */ /* 0x000fea0003800000 */
.L_x_357:
        /* <DEDUP_REMOVED lines=13> */
.L_x_360:
[----:B------:R-:W-:Y:S05]  /*12be0*/  BSYNC B1 ;  /* 0x0000000000017941 */ /* 0x000fea0003800000 */
.L_x_359:
        /* <DEDUP_REMOVED lines=14> */
.L_x_362:
[----:B------:R-:W-:Y:S05]  /*12cd0*/  BSYNC B1 ;  /* 0x0000000000017941 */ /* 0x000fea0003800000 */
.L_x_361:
        /* <DEDUP_REMOVED lines=14> */
.L_x_364:
[----:B------:R-:W-:Y:S05]  /*12dc0*/  BSYNC B1 ;  /* 0x0000000000017941 */ /* 0x000fea0003800000 */
.L_x_363:
        /* <DEDUP_REMOVED lines=13> */
.L_x_366:
[----:B------:R-:W-:Y:S05]  /*12ea0*/  BSYNC B1 ;  /* 0x0000000000017941 */ /* 0x000fea0003800000 */
.L_x_365:
        /* <DEDUP_REMOVED lines=13> */
.L_x_368:
[----:B------:R-:W-:Y:S05]  /*12f80*/  BSYNC B1 ;  /* 0x0000000000017941 */ /* 0x000fea0003800000 */
.L_x_367:
        /* <DEDUP_REMOVED lines=14> */
.L_x_370:
[----:B------:R-:W-:Y:S05]  /*13070*/  BSYNC B1 ;  /* 0x0000000000017941 */ /* 0x000fea0003800000 */
.L_x_369:
        /* <DEDUP_REMOVED lines=14> */
.L_x_372:
[----:B------:R-:W-:Y:S05]  /*13160*/  BSYNC B1 ;  /* 0x0000000000017941 */ /* 0x000fea0003800000 */
.L_x_371:
        /* <DEDUP_REMOVED lines=13> */
.L_x_374:
[----:B------:R-:W-:Y:S05]  /*13240*/  BSYNC B1 ;  /* 0x0000000000017941 */ /* 0x000fea0003800000 */
.L_x_373:
        /* <DEDUP_REMOVED lines=13> */
.L_x_376:
[----:B------:R-:W-:Y:S05]  /*13320*/  BSYNC B1 ;  /* 0x0000000000017941 */ /* 0x000fea0003800000 */
.L_x_375:
        /* <DEDUP_REMOVED lines=14> */
.L_x_378:
[----:B------:R-:W-:Y:S05]  /*13410*/  BSYNC B1 ;  /* 0x0000000000017941 */ /* 0x000fea0003800000 */
.L_x_377:
        /* <DEDUP_REMOVED lines=14> */
.L_x_380:
[----:B------:R-:W-:Y:S05]  /*13500*/  BSYNC B1 ;  /* 0x0000000000017941 */ /* 0x000fea0003800000 */
.L_x_379:
        /* <DEDUP_REMOVED lines=13> */
.L_x_382:
[----:B------:R-:W-:Y:S05]  /*135e0*/  BSYNC B1 ;  /* 0x0000000000017941 */ /* 0x000fea0003800000 */
.L_x_381:
        /* <DEDUP_REMOVED lines=13> */
.L_x_384:
[----:B------:R-:W-:Y:S05]  /*136c0*/  BSYNC B1 ;  /* 0x0000000000017941 */ /* 0x000fea0003800000 */
.L_x_383:
        /* <DEDUP_REMOVED lines=14> */
.L_x_386:
[----:B------:R-:W-:Y:S05]  /*137b0*/  BSYNC B1 ;  /* 0x0000000000017941 */ /* 0x000fea0003800000 */
.L_x_385:
        /* <DEDUP_REMOVED lines=14> */
.L_x_388:
[----:B------:R-:W-:Y:S05]  /*138a0*/  BSYNC B1 ;  /* 0x0000000000017941 */ /* 0x000fea0003800000 */
.L_x_387:
        /* <DEDUP_REMOVED lines=13> */
.L_x_390:
[----:B------:R-:W-:Y:S05]  /*13980*/  BSYNC B1 ;  /* 0x0000000000017941 */ /* 0x000fea0003800000 */
.L_x_389:
        /* <DEDUP_REMOVED lines=13> */
.L_x_392:
[----:B------:R-:W-:Y:S05]  /*13a60*/  BSYNC B1 ;  /* 0x0000000000017941 */ /* 0x000fea0003800000 */
.L_x_391:
        /* <DEDUP_REMOVED lines=14> */
.L_x_394:
[----:B------:R-:W-:Y:S05]  /*13b50*/  BSYNC B1 ;  /* 0x0000000000017941 */ /* 0x000fea0003800000 */
.L_x_393:
        /* <DEDUP_REMOVED lines=14> */
.L_x_396:
[----:B------:R-:W-:Y:S05]  /*13c40*/  BSYNC B1 ;  /* 0x0000000000017941 */ /* 0x000fea0003800000 */
.L_x_395:
        /* <DEDUP_REMOVED lines=13> */
.L_x_398:
[----:B------:R-:W-:Y:S05]  /*13d20*/  BSYNC B1 ;  /* 0x0000000000017941 */ /* 0x000fea0003800000 */
.L_x_397:
        /* <DEDUP_REMOVED lines=13> */
.L_x_400:
[----:B------:R-:W-:Y:S05]  /*13e00*/  BSYNC B1 ;  /* 0x0000000000017941 */ /* 0x000fea0003800000 */
.L_x_399:
        /* <DEDUP_REMOVED lines=14> */
.L_x_402:
[----:B------:R-:W-:Y:S05]  /*13ef0*/  BSYNC B1 ;  /* 0x0000000000017941 */ /* 0x000fea0003800000 */
.L_x_401:
        /* <DEDUP_REMOVED lines=14> */
.L_x_404:
[----:B------:R-:W-:Y:S05]  /*13fe0*/  BSYNC B1 ;  /* 0x0000000000017941 */ /* 0x000fea0003800000 */
.L_x_403:
        /* <DEDUP_REMOVED lines=13> */
.L_x_406:
[----:B------:R-:W-:Y:S05]  /*140c0*/  BSYNC B1 ;  /* 0x0000000000017941 */ /* 0x000fea0003800000 */
.L_x_405:
        /* <DEDUP_REMOVED lines=13> */
.L_x_408:
[----:B------:R-:W-:Y:S05]  /*141a0*/  BSYNC B1 ;  /* 0x0000000000017941 */ /* 0x000fea0003800000 */
.L_x_407:
        /* <DEDUP_REMOVED lines=14> */
.L_x_410:
[----:B------:R-:W-:Y:S05]  /*14290*/  BSYNC B1 ;  /* 0x0000000000017941 */ /* 0x000fea0003800000 */
.L_x_409:
        /* <DEDUP_REMOVED lines=14> */
.L_x_412:
[----:B------:R-:W-:Y:S05]  /*14380*/  BSYNC B1 ;  /* 0x0000000000017941 */ /* 0x000fea0003800000 */
.L_x_411:
        /* <DEDUP_REMOVED lines=13> */
.L_x_414:
[----:B------:R-:W-:Y:S05]  /*14460*/  BSYNC B1 ;  /* 0x0000000000017941 */ /* 0x000fea0003800000 */
.L_x_413:
        /* <DEDUP_REMOVED lines=13> */
.L_x_416:
[----:B------:R-:W-:Y:S05]  /*14540*/  BSYNC B1 ;  /* 0x0000000000017941 */ /* 0x000fea0003800000 */
.L_x_415:
[----:B------:R-:W-:Y:S05]  /*14550*/  @P1 BRA `(.L_x_417) ;  /* 0x0000004000141947 */ /* 0x000fea0003800000 */
[----:B------:R-:W2:Y:S01]  /*14560*/  LDL.LU R2, [R1+0x26c] ;  /* 0x00026c0001027983 */ /* 0x000ea20000300800 */
[----:B-----5:R-:W-:-:S04]  /*14570*/  LOP3.LUT R0, R0, 0xff, RZ, 0xc0, !PT ;  /* 0x000000ff00007812 */ /* 0x020fc800078ec0ff */
[----:B------:R-:W-:-:S05]  /*14580*/  F2FP.F16.E4M3.UNPACK_B R0, R0 ;  /* 0x00000000ff00723e */ /* 0x000fca00020006ff */
[----:B------:R-:W-:-:S05]  /*14590*/  HADD2.F32 R0, -RZ, R0.H0_H0 ;  /* 0x20000000ff007230 */ /* 0x000fca0000004100 */
[----:B------:R-:W-:-:S04]  /*145a0*/  FMUL R0, R0, UR21 ;  /* 0x0000001500007c20 */ /* 0x000fc80008400000 */
[----:B--2---:R-:W-:-:S05]  /*145b0*/  FFMA R0, R2, UR20, R0 ;  /* 0x0000001402007c23 */ /* 0x004fca0008000000 */
[----:B0-----:R-:W-:-:S05]  /*145c0*/  F2FP.SATFINITE.E4M3.F32.PACK_AB_MERGE_C R3, RZ, R0, RZ ;  /* 0x00000000ff03723e */ /* 0x001fca00048070ff */
[----:B------:R0:W-:Y:S01]  /*145d0*/  STG.E.U8 desc[UR14][R26.64+0x179], R3 ;  /* 0x000179031a007986 */ /* 0x0001e2000c10110e */
[----:B------:R-:W-:Y:S05]  /*145e0*/  BRA `(.L_x_417) ;  /* 0x0000003c00f07947 */ /* 0x000fea0003800000 */
.L_x_32:
[C---:B------:R-:W-:Y:S01]  /*145f0*/  ISETP.GE.AND P0, PT, R36.reuse, 0x2, PT ;  /* 0x000000022400780c */ /* 0x040fe20003f06270 */
[----:B------:R-:W-:Y:S01]  /*14600*/  FMUL R227, R227, UR20 ;  /* 0x00000014e3e37c20 */ /* 0x000fe20008400000 */
[----:B------:R-:W-:Y:S01]  /*14610*/  ISETP.GE.AND P1, PT, R36, 0x1, PT ;  /* 0x000000012400780c */ /* 0x000fe20003f26270 */
[----:B------:R-:W-:Y:S01]  /*14620*/  FMUL R228, R228, UR20 ;  /* 0x00000014e4e47c20 */ /* 0x000fe20008400000 */
[C---:B------:R-:W-:Y:S01]  /*14630*/  ISETP.LT.OR P4, PT, R35.reuse, 0x1, !P0 ;  /* 0x000000012300780c */ /* 0x040fe20004781670 */
[----:B------:R-:W-:Y:S01]  /*14640*/  FMUL R226, R226, UR20 ;  /* 0x00000014e2e27c20 */ /* 0x000fe20008400000 */
[----:B------:R-:W-:Y:S02]  /*14650*/  F2FP.SATFINITE.E4M3.F32.PACK_AB_MERGE_C R227, RZ, R227, RZ ;  /* 0x000000e3ffe3723e */ /* 0x000fe400048070ff */
[----:B------:R-:W-:Y:S01]  /*14660*/  ISETP.LT.OR P2, PT, R35, 0x1, !P1 ;  /* 0x000000012300780c */ /* 0x000fe20004f41670 */
[----:B------:R-:W-:Y:S01]  /*14670*/  FMUL R225, R225, UR20 ;  /* 0x00000014e1e17c20 */ /* 0x000fe20008400000 */
[----:B------:R-:W-:-:S07]  /*14680*/  F2FP.SATFINITE.E4M3.F32.PACK_AB_MERGE_C R29, RZ, R228, RZ ;  /* 0x000000e4ff1d723e */ /* 0x000fce00048070ff */
[----:B------:R0:W-:Y:S01]  /*14690*/  @!P4 STG.E.U8 desc[UR14][R24.64+0x1], R227 ;  /* 0x000001e31800c986 */ /* 0x0001e2000c10110e */
[C---:B------:R-:W-:Y:S02]  /*146a0*/  ISETP.LT.OR P0, PT, R35.reuse, 0x9, !P0 ;  /* 0x000000092300780c */ /* 0x040fe40004701670 */
[----:B------:R-:W-:Y:S01]  /*146b0*/  ISETP.LT.OR P1, PT, R35, 0x9, !P1 ;  /* 0x000000092300780c */ /* 0x000fe20004f21670 */
[----:B------:R1:W-:Y:S04]  /*146c0*/  @!P2 STG.E.U8 desc[UR14][R24.64], R29 ;  /* 0x0000001d1800a986 */ /* 0x0003e8000c10110e */
[----:B0-----:R-:W2:Y:S01]  /*146d0*/  LDL.LU R227, [R1] ;  /* 0x0000000001e37983 */ /* 0x001ea20000300800 */
[----:B------:R-:W-:Y:S01]  /*146e0*/  ISETP.GE.AND P4, PT, R36, 0x9, PT ;  /* 0x000000092400780c */ /* 0x000fe20003f86270 */
[----:B------:R-:W-:Y:S01]  /*146f0*/  FMUL R224, R224, UR20 ;  /* 0x00000014e0e07c20 */ /* 0x000fe20008400000 */
[----:B------:R-:W-:Y:S01]  /*14700*/  ISETP.GE.AND P2, PT, R36, 0xa, PT ;  /* 0x0000000a2400780c */ /* 0x000fe20003f46270 */
[----:B------:R-:W-:Y:S01]  /*14710*/  FMUL R223, R223, UR20 ;  /* 0x00000014dfdf7c20 */ /* 0x000fe20008400000 */
[----:B------:R-:W-:-:S02]  /*14720*/  ISETP.LT.OR P5, PT, R35, 0x1, !P4 ;  /* 0x000000012300780c */ /* 0x000fc400067a1670 */
[----:B------:R-:W-:Y:S02]  /*14730*/  F2FP.SATFINITE.E4M3.F32.PACK_AB_MERGE_C R225, RZ, R225, RZ ;  /* 0x000000e1ffe1723e */ /* 0x000fe400048070ff */
[----:B-1----:R-:W-:Y:S02]  /*14740*/  F2FP.SATFINITE.E4M3.F32.PACK_AB_MERGE_C R29, RZ, R226, RZ ;  /* 0x000000e2ff1d723e */ /* 0x002fe400048070ff */
[C---:B------:R-:W-:Y:S01]  /*14750*/  ISETP.LT.OR P6, PT, R35.reuse, 0x1, !P2 ;  /* 0x000000012300780c */ /* 0x040fe200057c1670 */
[----:B------:R-:W-:Y:S01]  /*14760*/  @!P0 STG.E.U8 desc[UR14][R26.64+0x1], R225 ;  /* 0x000001e11a008986 */ /* 0x000fe2000c10110e */
[----:B------:R-:W-:Y:S02]  /*14770*/  F2FP.SATFINITE.E4M3.F32.PACK_AB_MERGE_C R31, RZ, R224, RZ ;  /* 0x000000e0ff1f723e */ /* 0x000fe400048070ff */
[----:B------:R-:W-:Y:S02]  /*14780*/  ISETP.GE.AND P0, PT, R36, 0x11, PT ;  /* 0x000000112400780c */ /* 0x000fe40003f06270 */
[C---:B------:R-:W-:Y:S01]  /*14790*/  ISETP.LT.OR P4, PT, R35.reuse, 0x9, !P4 ;  /* 0x000000092300780c */ /* 0x040fe20006781670 */
[----:B------:R0:W-:Y:S01]  /*147a0*/  @!P1 STG.E.U8 desc[UR14][R26.64], R29 ;  /* 0x0000001d1a009986 */ /* 0x0001e2000c10110e */
[----:B------:R-:W-:Y:S01]  /*147b0*/  FMUL R222, R222, UR20 ;  /* 0x00000014dede7c20 */ /* 0x000fe20008400000 */
[----:B------:R-:W-:-:S02]  /*147c0*/  ISETP.LT.OR P2, PT, R35, 0x9, !P2 ;  /* 0x000000092300780c */ /* 0x000fc40005741670 */
[----:B------:R1:W-:Y:S01]  /*147d0*/  @!P5 STG.E.U8 desc[UR14][R24.64+0x8], R31 ;  /* 0x0000081f1800d986 */ /* 0x0003e2000c10110e */
[----:B------:R-:W-:Y:S01]  /*147e0*/  ISETP.LT.OR P5, PT, R35, 0x1, !P0 ;  /* 0x000000012300780c */ /* 0x000fe200047a1670 */
[----:B------:R-:W-:Y:S01]  /*147f0*/  FMUL R221, R221, UR20 ;  /* 0x00000014dddd7c20 */ /* 0x000fe20008400000 */
[----:B------:R-:W-:Y:S01]  /*14800*/  F2FP.SATFINITE.E4M3.F32.PACK_AB_MERGE_C R223, RZ, R223, RZ ;  /* 0x000000dfffdf723e */ /* 0x000fe200048070ff */
[----:B------:R-:W-:Y:S01]  /*14810*/  FMUL R220, R220, UR20 ;  /* 0x00000014dcdc7c20 */ /* 0x000fe20008400000 */
[----:B------:R-:W-:Y:S01]  /*14820*/  ISETP.GE.AND P1, PT, R36, 0x12, PT ;  /* 0x000000122400780c */ /* 0x000fe20003f26270 */
[----:B------:R-:W-:Y:S01]  /*14830*/  FMUL R219, R219, UR20 ;  /* 0x00000014dbdb7c20 */ /* 0x000fe20008400000 */
[----:B------:R-:W-:Y:S01]  /*14840*/  FMUL R218, R218, UR20 ;  /* 0x00000014dada7c20 */ /* 0x000fe20008400000 */
[----:B0-----:R-:W-:Y:S01]  /*14850*/  F2FP.SATFINITE.E4M3.F32.PACK_AB_MERGE_C R29, RZ, R222, RZ ;  /* 0x000000deff1d723e */ /* 0x001fe200048070ff */
[----:B------:R-:W-:Y:S01]  /*14860*/  @!P6 STG.E.U8 desc[UR14][R24.64+0x9], R223 ;  /* 0x000009df1800e986 */ /* 0x000fe2000c10110e */
[----:B------:R-:W-:-:S02]  /*14870*/  F2FP.SATFINITE.E4M3.F32.PACK_AB_MERGE_C R221, RZ, R221, RZ ;  /* 0x000000ddffdd723e */ /* 0x000fc400048070ff */
[----:B------:R-:W-:Y:S01]  /*14880*/  ISETP.LT.OR P6, PT, R35, 0x1, !P1 ;  /* 0x000000012300780c */ /* 0x000fe20004fc1670 */
[----:B------:R0:W-:Y:S01]  /*14890*/  @!P4 STG.E.U8 desc[UR14][R26.64+0x8], R29 ;  /* 0x0000081d1a00c986 */ /* 0x0001e2000c10110e */
[----:B-1----:R-:W-:Y:S02]  /*148a0*/  F2FP.SATFINITE.E4M3.F32.PACK_AB_MERGE_C R31, RZ, R220, RZ ;  /* 0x000000dcff1f723e */ /* 0x002fe400048070ff */
[----:B------:R-:W-:Y:S01]  /*148b0*/  ISETP.GE.AND P4, PT, R36, 0x19, PT ;  /* 0x000000192400780c */ /* 0x000fe20003f86270 */
[----:B------:R-:W-:Y:S01]  /*148c0*/  FMUL R217, R217, UR20 ;  /* 0x00000014d9d97c20 */ /* 0x000fe20008400000 */
[C---:B------:R-:W-:Y:S01]  /*148d0*/  ISETP.LT.OR P0, PT, R35.reuse, 0x9, !P0 ;  /* 0x000000092300780c */ /* 0x040fe20004701670 */
[----:B------:R-:W-:Y:S01]  /*148e0*/  @!P2 STG.E.U8 desc[UR14][R26.64+0x9], R221 ;  /* 0x000009dd1a00a986 */ /* 0x000fe2000c10110e */
[----:B------:R-:W-:-:S03]  /*148f0*/  ISETP.LT.OR P1, PT, R35, 0x9, !P1 ;  /* 0x000000092300780c */ /* 0x000fc60004f21670 */
[----:B------:R1:W-:Y:S01]  /*14900*/  @!P5 STG.E.U8 desc[UR14][R24.64+0x10], R31 ;  /* 0x0000101f1800d986 */ /* 0x0003e2000c10110e */
[----:B------:R-:W-:Y:S01]  /*14910*/  ISETP.LT.OR P5, PT, R35, 0x1, !P4 ;  /* 0x000000012300780c */ /* 0x000fe200067a1670 */
[----:B------:R-:W-:Y:S01]  /*14920*/  FMUL R216, R216, UR20 ;  /* 0x00000014d8d87c20 */ /* 0x000fe20008400000 */
[----:B------:R-:W-:Y:S01]  /*14930*/  F2FP.SATFINITE.E4M3.F32.PACK_AB_MERGE_C R219, RZ, R219, RZ ;  /* 0x000000dbffdb723e */ /* 0x000fe200048070ff */
[----:B------:R-:W-:Y:S01]  /*14940*/  FMUL R23, R23, UR20 ;  /* 0x0000001417177c20 */ /* 0x000fe20008400000 */
[----:B------:R-:W-:Y:S01]  /*14950*/  ISETP.GE.AND P2, PT, R36, 0x1a, PT ;  /* 0x0000001a2400780c */ /* 0x000fe20003f46270 */
[----:B------:R-:W-:Y:S01]  /*14960*/  FMUL R22, R22, UR20 ;  /* 0x0000001416167c20 */ /* 0x000fe20008400000 */
[----:B0-----:R-:W-:Y:S01]  /*14970*/  F2FP.SATFINITE.E4M3.F32.PACK_AB_MERGE_C R29, RZ, R218, RZ ;  /* 0x000000daff1d723e */ /* 0x001fe200048070ff */
[----:B------:R-:W-:Y:S01]  /*14980*/  @!P6 STG.E.U8 desc[UR14][R24.64+0x11], R219 ;  /* 0x000011db1800e986 */ /* 0x000fe2000c10110e */
[----:B------:R-:W-:Y:S02]  /*14990*/  F2FP.SATFINITE.E4M3.F32.PACK_AB_MERGE_C R217, RZ, R217, RZ ;  /* 0x000000d9ffd9723e */ /* 0x000fe400048070ff */
[----:B------:R-:W-:Y:S01]  /*149a0*/  ISETP.LT.OR P6, PT, R35, 0x1, !P2 ;  /* 0x000000012300780c */ /* 0x000fe200057c1670 */
[----:B------:R0:W-:Y:S01]  /*149b0*/  @!P0 STG.E.U8 desc[UR14][R26.64+0x10], R29 ;  /* 0x0000101d1a008986 */ /* 0x0001e2000c10110e */
[----:B-1----:R-:W-:-:S02]  /*149c0*/  F2FP.SATFINITE.E4M3.F32.PACK_AB_MERGE_C R31, RZ, R216, RZ ;  /* 0x000000d8ff1f723e */ /* 0x002fc400048070ff */
[----:B------:R-:W-:Y:S01]  /*149d0*/  ISETP.GE.AND P0, PT, R36, 0x21, PT ;  /* 0x000000212400780c */ /* 0x000fe20003f06270 */
[----:B------:R-:W-:Y:S01]  /*149e0*/  FMUL R21, R21, UR20 ;  /* 0x0000001415157c20 */ /* 0x000fe20008400000 */
[C---:B------:R-:W-:Y:S01]  /*149f0*/  ISETP.LT.OR P4, PT, R35.reuse, 0x9, !P4 ;  /* 0x000000092300780c */ /* 0x040fe20006781670 */
[----:B------:R-:W-:Y:S01]  /*14a00*/  @!P1 STG.E.U8 desc[UR14][R26.64+0x11], R217 ;  /* 0x000011d91a009986 */ /* 0x000fe2000c10110e */
[----:B------:R-:W-:-:S03]  /*14a10*/  ISETP.LT.OR P2, PT, R35, 0x9, !P2 ;  /* 0x000000092300780c */ /* 0x000fc60005741670 */
[----:B------:R-:W-:Y:S01]  /*14a20*/  @!P5 STG.E.U8 desc[UR14][R24.64+0x18], R31 ;  /* 0x0000181f1800d986 */ /* 0x000fe2000c10110e */
[----:B------:R-:W-:Y:S01]  /*14a30*/  ISETP.LT.OR P5, PT, R35, 0x1, !P0 ;  /* 0x000000012300780c */ /* 0x000fe200047a1670 */
[----:B------:R-:W-:Y:S01]  /*14a40*/  FMUL R20, R20, UR20 ;  /* 0x0000001414147c20 */ /* 0x000fe20008400000 */
[----:B------:R-:W-:Y:S01]  /*14a50*/  F2FP.SATFINITE.E4M3.F32.PACK_AB_MERGE_C R23, RZ, R23, RZ ;  /* 0x00000017ff17723e */ /* 0x000fe200048070ff */
[----:B------:R-:W-:Y:S01]  /*14a60*/  FMUL R19, R19, UR20 ;  /* 0x0000001413137c20 */ /* 0x000fe20008400000 */
[----:B------:R-:W-:Y:S01]  /*14a70*/  ISETP.GE.AND P1, PT, R36, 0x22, PT ;  /* 0x000000222400780c */ /* 0x000fe20003f26270 */
[----:B------:R-:W-:Y:S01]  /*14a80*/  FMUL R18, R18, UR20 ;  /* 0x0000001412127c20 */ /* 0x000fe20008400000 */
[----:B0-----:R-:W-:Y:S01]  /*14a90*/  F2FP.SATFINITE.E4M3.F32.PACK_AB_MERGE_C R29, RZ, R22, RZ ;  /* 0x00000016ff1d723e */ /* 0x001fe200048070ff */
[----:B------:R0:W-:Y:S01]  /*14aa0*/  @!P6 STG.E.U8 desc[UR14][R24.64+0x19], R23 ;  /* 0x000019171800e986 */ /* 0x0001e2000c10110e */
[----:B------:R-:W-:Y:S02]  /*14ab0*/  F2FP.SATFINITE.E4M3.F32.PACK_AB_MERGE_C R21, RZ, R21, RZ ;  /* 0x00000015ff15723e */ /* 0x000fe400048070ff */
[----:B------:R-:W-:Y:S01]  /*14ac0*/  ISETP.LT.OR P6, PT, R35, 0x1, !P1 ;  /* 0x000000012300780c */ /* 0x000fe20004fc1670 */
[----:B------:R-:W-:Y:S01]  /*14ad0*/  @!P4 STG.E.U8 desc[UR14][R26.64+0x18], R29 ;  /* 0x0000181d1a00c986 */ /* 0x000fe2000c10110e */
[----:B------:R-:W-:-:S02]  /*14ae0*/  ISETP.GE.AND P4, PT, R36, 0x29, PT ;  /* 0x000000292400780c */ /* 0x000fc40003f86270 */
[----:B------:R-:W-:Y:S01]  /*14af0*/  ISETP.LT.OR P0, PT, R35, 0x9, !P0 ;  /* 0x000000092300780c */ /* 0x000fe20004701670 */
[----:B------:R1:W-:Y:S01]  /*14b00*/  @!P2 STG.E.U8 desc[UR14][R26.64+0x19], R21 ;  /* 0x000019151a00a986 */ /* 0x0003e2000c10110e */
[----:B0-----:R-:W-:Y:S01]  /*14b10*/  F2FP.SATFINITE.E4M3.F32.PACK_AB_MERGE_C R23, RZ, R20, RZ ;  /* 0x00000014ff17723e */ /* 0x001fe200048070ff */
[----:B------:R-:W-:Y:S01]  /*14b20*/  FMUL R17, R17, UR20 ;  /* 0x0000001411117c20 */ /* 0x000fe20008400000 */
[----:B------:R-:W-:Y:S01]  /*14b30*/  ISETP.LT.OR P1, PT, R35, 0x9, !P1 ;  /* 0x000000092300780c */ /* 0x000fe20004f21670 */
[----:B------:R-:W-:Y:S01]  /*14b40*/  FMUL R16, R16, UR20 ;  /* 0x0000001410107c20 */ /* 0x000fe20008400000 */
[----:B------:R-:W-:Y:S01]  /*14b50*/  FMUL R15, R15, UR20 ;  /* 0x000000140f0f7c20 */ /* 0x000fe20008400000 */
[----:B------:R-:W-:Y:S01]  /*14b60*/  @!P5 STG.E.U8 desc[UR14][R24.64+0x20], R23 ;  /* 0x000020171800d986 */ /* 0x000fe2000c10110e */
[----:B------:R-:W-:Y:S02]  /*14b70*/  ISETP.LT.OR P5, PT, R35, 0x1, !P4 ;  /* 0x000000012300780c */ /* 0x000fe400067a1670 */
[----:B------:R-:W-:Y:S01]  /*14b80*/  F2FP.SATFINITE.E4M3.F32.PACK_AB_MERGE_C R19, RZ, R19, RZ ;  /* 0x00000013ff13723e */ /* 0x000fe200048070ff */
[----:B------:R-:W-:Y:S01]  /*14b90*/  FMUL R14, R14, UR20 ;  /* 0x000000140e0e7c20 */ /* 0x000fe20008400000 */
[----:B------:R-:W-:Y:S01]  /*14ba0*/  ISETP.GE.AND P2, PT, R36, 0x2a, PT ;  /* 0x0000002a2400780c */ /* 0x000fe20003f46270 */
[----:B------:R-:W-:Y:S01]  /*14bb0*/  FMUL R13, R13, UR20 ;  /* 0x000000140d0d7c20 */ /* 0x000fe20008400000 */
[----:B-1----:R-:W-:Y:S01]  /*14bc0*/  F2FP.SATFINITE.E4M3.F32.PACK_AB_MERGE_C R21, RZ, R18, RZ ;  /* 0x00000012ff15723e */ /* 0x002fe200048070ff */
[----:B------:R0:W-:Y:S01]  /*14bd0*/  @!P6 STG.E.U8 desc[UR14][R24.64+0x21], R19 ;  /* 0x000021131800e986 */ /* 0x0001e2000c10110e */
[----:B------:R-:W-:-:S02]  /*14be0*/  F2FP.SATFINITE.E4M3.F32.PACK_AB_MERGE_C R17, RZ, R17, RZ ;  /* 0x00000011ff11723e */ /* 0x000fc400048070ff */
[C---:B------:R-:W-:Y:S01]  /*14bf0*/  ISETP.LT.OR P6, PT, R35.reuse, 0x1, !P2 ;  /* 0x000000012300780c */ /* 0x040fe200057c1670 */
[----:B------:R-:W-:Y:S01]  /*14c00*/  @!P0 STG.E.U8 desc[UR14][R26.64+0x20], R21 ;  /* 0x000020151a008986 */ /* 0x000fe2000c10110e */
[----:B------:R-:W-:Y:S02]  /*14c10*/  ISETP.GE.AND P0, PT, R36, 0x31, PT ;  /* 0x000000312400780c */ /* 0x000fe40003f06270 */
[C---:B------:R-:W-:Y:S01]  /*14c20*/  ISETP.LT.OR P4, PT, R35.reuse, 0x9, !P4 ;  /* 0x000000092300780c */ /* 0x040fe20006781670 */
[----:B------:R1:W-:Y:S01]  /*14c30*/  @!P1 STG.E.U8 desc[UR14][R26.64+0x21], R17 ;  /* 0x000021111a009986 */ /* 0x0003e2000c10110e */
[----:B0-----:R-:W-:Y:S01]  /*14c40*/  F2FP.SATFINITE.E4M3.F32.PACK_AB_MERGE_C R19, RZ, R16, RZ ;  /* 0x00000010ff13723e */ /* 0x001fe200048070ff */
[----:B------:R-:W-:Y:S01]  /*14c50*/  FMUL R12, R12, UR20 ;  /* 0x000000140c0c7c20 */ /* 0x000fe20008400000 */
[----:B------:R-:W-:Y:S01]  /*14c60*/  ISETP.LT.OR P2, PT, R35, 0x9, !P2 ;  /* 0x000000092300780c */ /* 0x000fe20005741670 */
[----:B------:R-:W-:Y:S01]  /*14c70*/  FMUL R11, R11, UR20 ;  /* 0x000000140b0b7c20 */ /* 0x000fe20008400000 */
[----:B------:R-:W-:Y:S01]  /*14c80*/  FMUL R10, R10, UR20 ;  /* 0x000000140a0a7c20 */ /* 0x000fe20008400000 */
[----:B------:R-:W-:Y:S01]  /*14c90*/  @!P5 STG.E.U8 desc[UR14][R24.64+0x28], R19 ;  /* 0x000028131800d986 */ /* 0x000fe2000c10110e */
[----:B------:R-:W-:-:S02]  /*14ca0*/  ISETP.LT.OR P5, PT, R35, 0x1, !P0 ;  /* 0x000000012300780c */ /* 0x000fc400047a1670 */
[----:B------:R-:W-:Y:S01]  /*14cb0*/  F2FP.SATFINITE.E4M3.F32.PACK_AB_MERGE_C R15, RZ, R15, RZ ;  /* 0x0000000fff0f723e */ /* 0x000fe200048070ff */
[----:B------:R-:W-:Y:S01]  /*14cc0*/  FMUL R9, R9, UR20 ;  /* 0x0000001409097c20 */ /* 0x000fe20008400000 */
[----:B------:R-:W-:Y:S01]  /*14cd0*/  ISETP.GE.AND P1, PT, R36, 0x32, PT ;  /* 0x000000322400780c */ /* 0x000fe20003f26270 */
[----:B------:R-:W-:Y:S01]  /*14ce0*/  FMUL R8, R8, UR20 ;  /* 0x0000001408087c20 */ /* 0x000fe20008400000 */
[----:B-1----:R-:W-:Y:S01]  /*14cf0*/  F2FP.SATFINITE.E4M3.F32.PACK_AB_MERGE_C R17, RZ, R14, RZ ;  /* 0x0000000eff11723e */ /* 0x002fe200048070ff */
[----:B------:R0:W-:Y:S01]  /*14d00*/  @!P6 STG.E.U8 desc[UR14][R24.64+0x29], R15 ;  /* 0x0000290f1800e986 */ /* 0x0001e2000c10110e */
[----:B------:R-:W-:Y:S02]  /*14d10*/  F2FP.SATFINITE.E4M3.F32.PACK_AB_MERGE_C R13, RZ, R13, RZ ;  /* 0x0000000dff0d723e */ /* 0x000fe400048070ff */
[----:B------:R-:W-:Y:S01]  /*14d20*/  ISETP.LT.OR P6, PT, R35, 0x1, !P1 ;  /* 0x000000012300780c */ /* 0x000fe20004fc1670 */
[----:B------:R-:W-:Y:S01]  /*14d30*/  @!P4 STG.E.U8 desc[UR14][R26.64+0x28], R17 ;  /* 0x000028111a00c986 */ /* 0x000fe2000c10110e */
[----:B------:R-:W-:-:S02]  /*14d40*/  ISETP.GE.AND P4, PT, R36, 0x39, PT ;  /* 0x000000392400780c */ /* 0x000fc40003f86270 */
[----:B------:R-:W-:Y:S01]  /*14d50*/  ISETP.LT.OR P0, PT, R35, 0x9, !P0 ;  /* 0x000000092300780c */ /* 0x000fe20004701670 */
[----:B------:R1:W-:Y:S01]  /*14d60*/  @!P2 STG.E.U8 desc[UR14][R26.64+0x29], R13 ;  /* 0x0000290d1a00a986 */ /* 0x0003e2000c10110e */
[----:B0-----:R-:W-:-:S03]  /*14d70*/  F2FP.SATFINITE.E4M3.F32.PACK_AB_MERGE_C R15, RZ, R12, RZ ;  /* 0x0000000cff0f723e */ /* 0x001fc600048070ff */
[----:B------:R-:W4:Y:S01]  /*14d80*/  LDL.LU R226, [R1+0x10] ;  /* 0x0000100001e27983 */ /* 0x000f220000300800 */
[----:B------:R-:W-:-:S03]  /*14d90*/  ISETP.LT.OR P1, PT, R35, 0x9, !P1 ;  /* 0x000000092300780c */ /* 0x000fc60004f21670 */
[----:B------:R-:W-:Y:S01]  /*14da0*/  @!P5 STG.E.U8 desc[UR14][R24.64+0x30], R15 ;  /* 0x0000300f1800d986 */ /* 0x000fe2000c10110e */
[----:B------:R-:W-:Y:S02]  /*14db0*/  ISETP.LT.OR P5, PT, R35, 0x1, !P4 ;  /* 0x000000012300780c */ /* 0x000fe400067a1670 */
[----:B------:R-:W-:Y:S01]  /*14dc0*/  F2FP.SATFINITE.E4M3.F32.PACK_AB_MERGE_C R11, RZ, R11, RZ ;  /* 0x0000000bff0b723e */ /* 0x000fe200048070ff */
[----:B------:R-:W3:Y:S01]  /*14dd0*/  LDL.LU R224, [R1+0x8] ;  /* 0x0000080001e07983 */ /* 0x000ee20000300800 */
[----:B-1----:R-:W-:Y:S02]  /*14de0*/  F2FP.SATFINITE.E4M3.F32.PACK_AB_MERGE_C R13, RZ, R10, RZ ;  /* 0x0000000aff0d723e */ /* 0x002fe400048070ff */
[----:B------:R-:W-:Y:S01]  /*14df0*/  F2FP.SATFINITE.E4M3.F32.PACK_AB_MERGE_C R9, RZ, R9, RZ ;  /* 0x00000009ff09723e */ /* 0x000fe200048070ff */
[----:B------:R0:W-:Y:S01]  /*14e00*/  @!P6 STG.E.U8 desc[UR14][R24.64+0x31], R11 ;  /* 0x0000310b1800e986 */ /* 0x0001e2000c10110e */
[----:B-----5:R-:W-:-:S03]  /*14e10*/  FMUL R3, R3, UR20 ;  /* 0x0000001403037c20 */ /* 0x020fc60008400000 */
[----:B------:R-:W4:Y:S04]  /*14e20*/  LDL.LU R225, [R1+0x14] ;  /* 0x0000140001e17983 */ /* 0x000f280000300800 */
[----:B------:R-:W4:Y:S01]  /*14e30*/  LDL.LU R223, [R1+0xc] ;  /* 0x00000c0001df7983 */ /* 0x000f220000300800 */
[----:B0-----:R-:W-:-:S03]  /*14e40*/  F2FP.SATFINITE.E4M3.F32.PACK_AB_MERGE_C R11, RZ, R8, RZ ;  /* 0x00000008ff0b723e */ /* 0x001fc600048070ff */
[----:B------:R-:W-:Y:S04]  /*14e50*/  @!P0 STG.E.U8 desc[UR14][R26.64+0x30], R13 ;  /* 0x0000300d1a008986 */ /* 0x000fe8000c10110e */
[----:B------:R-:W-:Y:S04]  /*14e60*/  @!P1 STG.E.U8 desc[UR14][R26.64+0x31], R9 ;  /* 0x000031091a009986 */ /* 0x000fe8000c10110e */
[----:B------:R-:W3:Y:S01]  /*14e70*/  LDL.LU R222, [R1+0x4] ;  /* 0x0000040001de7983 */ /* 0x000ee20000300800 */
[C---:B------:R-:W-:Y:S01]  /*14e80*/  ISETP.GE.AND P2, PT, R36.reuse, 0x3a, PT ;  /* 0x0000003a2400780c */ /* 0x040fe20003f46270 */
[----:B------:R-:W-:Y:S01]  /*14e90*/  FMUL R7, R7, UR20 ;  /* 0x0000001407077c20 */ /* 0x000fe20008400000 */
[----:B------:R-:W-:Y:S01]  /*14ea0*/  ISETP.GE.AND P0, PT, R36, 0x41, PT ;  /* 0x000000412400780c */ /* 0x000fe20003f06270 */
[----:B------:R0:W-:Y:S01]  /*14eb0*/  @!P5 STG.E.U8 desc[UR14][R24.64+0x38], R11 ;  /* 0x0000380b1800d986 */ /* 0x0001e2000c10110e */
[C---:B------:R-:W-:Y:S01]  /*14ec0*/  ISETP.LT.OR P6, PT, R35.reuse, 0x1, !P2 ;  /* 0x000000012300780c */ /* 0x040fe200057c1670 */
[----:B------:R-:W-:Y:S01]  /*14ed0*/  FMUL R6, R6, UR20 ;  /* 0x0000001406067c20 */ /* 0x000fe20008400000 */
[----:B------:R-:W-:Y:S01]  /*14ee0*/  ISETP.LT.OR P4, PT, R35, 0x9, !P4 ;  /* 0x000000092300780c */ /* 0x000fe20006781670 */
[----:B------:R-:W-:Y:S01]  /*14ef0*/  FMUL R5, R5, UR20 ;  /* 0x0000001405057c20 */ /* 0x000fe20008400000 */
[C---:B------:R-:W-:Y:S01]  /*14f00*/  ISETP.LT.OR P2, PT, R35.reuse, 0x9, !P2 ;  /* 0x000000092300780c */ /* 0x040fe20005741670 */
[----:B------:R-:W-:Y:S01]  /*14f10*/  FMUL R4, R4, UR20 ;  /* 0x0000001404047c20 */ /* 0x000fe20008400000 */
[----:B------:R-:W-:Y:S01]  /*14f20*/  F2FP.SATFINITE.E4M3.F32.PACK_AB_MERGE_C R7, RZ, R7, RZ ;  /* 0x00000007ff07723e */ /* 0x000fe200048070ff */
[----:B------:R-:W-:Y:S01]  /*14f30*/  FMUL R0, R0, UR20 ;  /* 0x0000001400007c20 */ /* 0x000fe20008400000 */
[----:B------:R-:W-:Y:S01]  /*14f40*/  ISETP.LT.OR P5, PT, R35, 0x1, !P0 ;  /* 0x000000012300780c */ /* 0x000fe200047a1670 */
[----:B------:R-:W-:Y:S01]  /*14f50*/  FMUL R2, R2, UR20 ;  /* 0x0000001402027c20 */ /* 0x000fe20008400000 */
[----:B------:R-:W-:-:S02]  /*14f60*/  ISETP.GE.AND P1, PT, R36, 0x42, PT ;  /* 0x000000422400780c */ /* 0x000fc40003f26270 */
[----:B0-----:R-:W-:Y:S01]  /*14f70*/  F2FP.SATFINITE.E4M3.F32.PACK_AB_MERGE_C R11, RZ, R3, RZ ;  /* 0x00000003ff0b723e */ /* 0x001fe200048070ff */
[----:B------:R0:W-:Y:S01]  /*14f80*/  @!P6 STG.E.U8 desc[UR14][R24.64+0x39], R7 ;  /* 0x000039071800e986 */ /* 0x0001e2000c10110e */
[C---:B------:R-:W-:Y:S02]  /*14f90*/  ISETP.LT.OR P6, PT, R35.reuse, 0x1, !P1 ;  /* 0x000000012300780c */ /* 0x040fe40004fc1670 */
[----:B------:R-:W-:Y:S02]  /*14fa0*/  F2FP.SATFINITE.E4M3.F32.PACK_AB_MERGE_C R9, RZ, R6, RZ ;  /* 0x00000006ff09723e */ /* 0x000fe400048070ff */
[----:B------:R-:W-:Y:S02]  /*14fb0*/  F2FP.SATFINITE.E4M3.F32.PACK_AB_MERGE_C R5, RZ, R5, RZ ;  /* 0x00000005ff05723e */ /* 0x000fe400048070ff */
[----:B------:R-:W-:Y:S01]  /*14fc0*/  ISETP.LT.OR P0, PT, R35, 0x9, !P0 ;  /* 0x000000092300780c */ /* 0x000fe20004701670 */
[----:B------:R-:W-:Y:S01]  /*14fd0*/  @!P4 STG.E.U8 desc[UR14][R26.64+0x38], R9 ;  /* 0x000038091a00c986 */ /* 0x000fe2000c10110e */
[----:B------:R-:W-:-:S02]  /*14fe0*/  ISETP.GE.AND P4, PT, R36, 0x49, PT ;  /* 0x000000492400780c */ /* 0x000fc40003f86270 */
[C---:B------:R-:W-:Y:S01]  /*14ff0*/  ISETP.LT.OR P1, PT, R35.reuse, 0x9, !P1 ;  /* 0x000000092300780c */ /* 0x040fe20004f21670 */
[----:B------:R-:W-:Y:S01]  /*15000*/  @!P2 STG.E.U8 desc[UR14][R26.64+0x39], R5 ;  /* 0x000039051a00a986 */ /* 0x000fe2000c10110e */
[----:B0-----:R-:W-:Y:S02]  /*15010*/  F2FP.SATFINITE.E4M3.F32.PACK_AB_MERGE_C R7, RZ, R4, RZ ;  /* 0x00000004ff07723e */ /* 0x001fe400048070ff */
[----:B------:R-:W-:Y:S01]  /*15020*/  ISETP.GE.AND P2, PT, R36, 0x4a, PT ;  /* 0x0000004a2400780c */ /* 0x000fe20003f46270 */
[----:B------:R-:W-:Y:S03]  /*15030*/  @!P6 STG.E.U8 desc[UR14][R24.64+0x41], R11 ;  /* 0x0000410b1800e986 */ /* 0x000fe6000c10110e */
[C---:B------:R-:W-:Y:S01]  /*15040*/  ISETP.LT.OR P6, PT, R35.reuse, 0x1, !P2 ;  /* 0x000000012300780c */ /* 0x040fe200057c1670 */
[----:B------:R0:W-:Y:S01]  /*15050*/  @!P5 STG.E.U8 desc[UR14][R24.64+0x40], R7 ;  /* 0x000040071800d986 */ /* 0x0001e2000c10110e */
[----:B------:R-:W-:Y:S01]  /*15060*/  ISETP.LT.OR P5, PT, R35, 0x1, !P4 ;  /* 0x000000012300780c */ /* 0x000fe200067a1670 */
[----:B--2---:R-:W-:-:S02]  /*15070*/  FMUL R3, R227, UR20 ;  /* 0x00000014e3037c20 */ /* 0x004fc40008400000 */
[----:B------:R-:W2:Y:S01]  /*15080*/  LDL.LU R227, [R1+0x18] ;  /* 0x0000180001e37983 */ /* 0x000ea20000300800 */
[----:B0-----:R-:W-:Y:S02]  /*15090*/  F2FP.SATFINITE.E4M3.F32.PACK_AB_MERGE_C R7, RZ, R0, RZ ;  /* 0x00000000ff07723e */ /* 0x001fe400048070ff */
[----:B------:R-:W-:Y:S01]  /*150a0*/  F2FP.SATFINITE.E4M3.F32.PACK_AB_MERGE_C R5, RZ, R2, RZ ;  /* 0x00000002ff05723e */ /* 0x000fe200048070ff */
[----:B------:R-:W2:Y:S01]  /*150b0*/  LDL.LU R220, [R1+0x1c] ;  /* 0x00001c0001dc7983 */ /* 0x000ea20000300800 */
[----:B------:R-:W-:-:S03]  /*150c0*/  F2FP.SATFINITE.E4M3.F32.PACK_AB_MERGE_C R9, RZ, R3, RZ ;  /* 0x00000003ff09723e */ /* 0x000fc600048070ff */
[----:B------:R0:W-:Y:S01]  /*150d0*/  @!P0 STG.E.U8 desc[UR14][R26.64+0x40], R5 ;  /* 0x000040051a008986 */ /* 0x0001e2000c10110e */
[----:B---3--:R-:W-:Y:S01]  /*150e0*/  FMUL R4, R222, UR20 ;  /* 0x00000014de047c20 */ /* 0x008fe20008400000 */
[----:B------:R-:W-:Y:S02]  /*150f0*/  FMUL R0, R224, UR20 ;  /* 0x00000014e0007c20 */ /* 0x000fe40008400000 */
[----:B------:R1:W-:Y:S01]  /*15100*/  @!P1 STG.E.U8 desc[UR14][R26.64+0x41], R7 ;  /* 0x000041071a009986 */ /* 0x0003e2000c10110e */
[----:B----4-:R-:W-:Y:S01]  /*15110*/  FMUL R3, R226, UR20 ;  /* 0x00000014e2037c20 */ /* 0x010fe20008400000 */
[----:B------:R-:W-:Y:S01]  /*15120*/  FMUL R2, R223, UR20 ;  /* 0x00000014df027c20 */ /* 0x000fe20008400000 */
[----:B------:R-:W-:Y:S01]  /*15130*/  ISETP.GE.AND P0, PT, R36, 0x51, PT ;  /* 0x000000512400780c */ /* 0x000fe20003f06270 */
[----:B------:R-:W3:Y:S01]  /*15140*/  LDL.LU R224, [R1+0x20] ;  /* 0x0000200001e07983 */ /* 0x000ee20000300800 */
[----:B0-----:R-:W-:Y:S02]  /*15150*/  F2FP.SATFINITE.E4M3.F32.PACK_AB_MERGE_C R5, RZ, R0, RZ ;  /* 0x00000000ff05723e */ /* 0x001fe400048070ff */
[C---:B------:R-:W-:Y:S01]  /*15160*/  ISETP.LT.OR P4, PT, R35.reuse, 0x9, !P4 ;  /* 0x000000092300780c */ /* 0x040fe20006781670 */
[----:B------:R-:W4:Y:S01]  /*15170*/  LDL.LU R222, [R1+0x24] ;  /* 0x0000240001de7983 */ /* 0x000f220000300800 */
[----:B------:R-:W-:-:S02]  /*15180*/  ISETP.LT.OR P2, PT, R35, 0x9, !P2 ;  /* 0x000000092300780c */ /* 0x000fc40005741670 */
[----:B------:R-:W-:Y:S01]  /*15190*/  F2FP.SATFINITE.E4M3.F32.PACK_AB_MERGE_C R11, RZ, R4, RZ ;  /* 0x00000004ff0b723e */ /* 0x000fe200048070ff */
[----:B------:R-:W4:Y:S04]  /*151a0*/  LDL.LU R226, [R1+0x28] ;  /* 0x0000280001e27983 */ /* 0x000f280000300800 */
[----:B------:R-:W4:Y:S04]  /*151b0*/  LDL.LU R223, [R1+0x2c] ;  /* 0x00002c0001df7983 */ /* 0x000f280000300800 */
[----:B------:R0:W-:Y:S01]  /*151c0*/  @!P5 STG.E.U8 desc[UR14][R24.64+0x48], R9 ;  /* 0x000048091800d986 */ /* 0x0001e2000c10110e */
[----:B--2---:R-:W-:-:S03]  /*151d0*/  FMUL R0, R227, UR20 ;  /* 0x00000014e3007c20 */ /* 0x004fc60008400000 */
[----:B------:R-:W2:Y:S01]  /*151e0*/  LDL.LU R227, [R1+0x30] ;  /* 0x0000300001e37983 */ /* 0x000ea20000300800 */
[----:B------:R-:W-:Y:S01]  /*151f0*/  ISETP.LT.OR P5, PT, R35, 0x1, !P0 ;  /* 0x000000012300780c */ /* 0x000fe200047a1670 */
[----:B------:R-:W-:Y:S01]  /*15200*/  FMUL R4, R225, UR20 ;  /* 0x00000014e1047c20 */ /* 0x000fe20008400000 */
[----:B-1----:R-:W-:Y:S01]  /*15210*/  F2FP.SATFINITE.E4M3.F32.PACK_AB_MERGE_C R7, RZ, R2, RZ ;  /* 0x00000002ff07723e */ /* 0x002fe200048070ff */
[----:B------:R-:W2:Y:S01]  /*15220*/  LDL.LU R225, [R1+0x34] ;  /* 0x0000340001e17983 */ /* 0x000ea20000300800 */
[----:B0-----:R-:W-:Y:S01]  /*15230*/  F2FP.SATFINITE.E4M3.F32.PACK_AB_MERGE_C R9, RZ, R3, RZ ;  /* 0x00000003ff09723e */ /* 0x001fe200048070ff */
[----:B------:R-:W-:Y:S02]  /*15240*/  FMUL R2, R220, UR20 ;  /* 0x00000014dc027c20 */ /* 0x000fe40008400000 */
[----:B------:R0:W-:Y:S04]  /*15250*/  @!P6 STG.E.U8 desc[UR14][R24.64+0x49], R11 ;  /* 0x0000490b1800e986 */ /* 0x0001e8000c10110e */
[----:B------:R1:W-:Y:S04]  /*15260*/  @!P4 STG.E.U8 desc[UR14][R26.64+0x48], R5 ;  /* 0x000048051a00c986 */ /* 0x0003e8000c10110e */
[----:B------:R-:W-:Y:S01]  /*15270*/  @!P2 STG.E.U8 desc[UR14][R26.64+0x49], R7 ;  /* 0x000049071a00a986 */ /* 0x000fe2000c10110e */
[----:B0-----:R-:W-:-:S03]  /*15280*/  F2FP.SATFINITE.E4M3.F32.PACK_AB_MERGE_C R11, RZ, R4, RZ ;  /* 0x00000004ff0b723e */ /* 0x001fc600048070ff */
[----:B------:R0:W-:Y:S01]  /*15290*/  @!P5 STG.E.U8 desc[UR14][R24.64+0x50], R9 ;  /* 0x000050091800d986 */ /* 0x0001e2000c10110e */
[----:B-1----:R-:W-:Y:S01]  /*152a0*/  F2FP.SATFINITE.E4M3.F32.PACK_AB_MERGE_C R5, RZ, R0, RZ ;  /* 0x00000000ff05723e */ /* 0x002fe200048070ff */
[----:B---3--:R-:W-:Y:S02]  /*152b0*/  FMUL R3, R224, UR20 ;  /* 0x00000014e0037c20 */ /* 0x008fe40008400000 */
[----:B------:R-:W3:Y:S01]  /*152c0*/  LDL.LU R224, [R1+0x38] ;  /* 0x0000380001e07983 */ /* 0x000ee20000300800 */
[----:B----4-:R-:W-:Y:S02]  /*152d0*/  FMUL R4, R222, UR20 ;  /* 0x00000014de047c20 */ /* 0x010fe40008400000 */
[----:B0-----:R-:W-:Y:S01]  /*152e0*/  F2FP.SATFINITE.E4M3.F32.PACK_AB_MERGE_C R9, RZ, R3, RZ ;  /* 0x00000003ff09723e */ /* 0x001fe200048070ff */
[----:B------:R-:W4:Y:S01]  /*152f0*/  LDL.LU R220, [R1+0x3c] ;  /* 0x00003c0001dc7983 */ /* 0x000f220000300800 */
[----:B------:R-:W-:-:S03]  /*15300*/  FMUL R0, R226, UR20 ;  /* 0x00000014e2007c20 */ /* 0x000fc60008400000 */
[----:B------:R-:W4:Y:S04]  /*15310*/  LDL.LU R226, [R1+0x40] ;  /* 0x0000400001e27983 */ /* 0x000f280000300800 */
[----:B------:R-:W4:Y:S01]  /*15320*/  LDL.LU R222, [R1+0x44] ;  /* 0x0000440001de7983 */ /* 0x000f220000300800 */
[----:B--2---:R-:W-:-:S03]  /*15330*/  FMUL R3, R227, UR20 ;  /* 0x00000014e3037c20 */ /* 0x004fc60008400000 */
[----:B------:R-:W2:Y:S01]  /*15340*/  LDL.LU R227, [R1+0x48] ;  /* 0x0000480001e37983 */ /* 0x000ea20000300800 */
[----:B------:R-:W-:-:S04]  /*15350*/  ISETP.GE.AND P1, PT, R36, 0x52, PT ;  /* 0x000000522400780c */ /* 0x000fc80003f26270 */
[C---:B------:R-:W-:Y:S02]  /*15360*/  ISETP.LT.OR P6, PT, R35.reuse, 0x1, !P1 ;  /* 0x000000012300780c */ /* 0x040fe40004fc1670 */
[C---:B------:R-:W-:Y:S02]  /*15370*/  ISETP.LT.OR P0, PT, R35.reuse, 0x9, !P0 ;  /* 0x000000092300780c */ /* 0x040fe40004701670 */
[C---:B------:R-:W-:Y:S02]  /*15380*/  ISETP.GE.AND P4, PT, R36.reuse, 0x59, PT ;  /* 0x000000592400780c */ /* 0x040fe40003f86270 */
[----:B------:R-:W-:Y:S02]  /*15390*/  ISETP.GE.AND P2, PT, R36, 0x5a, PT ;  /* 0x0000005a2400780c */ /* 0x000fe40003f46270 */
[C---:B------:R-:W-:Y:S02]  /*153a0*/  ISETP.LT.OR P1, PT, R35.reuse, 0x9, !P1 ;  /* 0x000000092300780c */ /* 0x040fe40004f21670 */
[----:B------:R-:W-:-:S03]  /*153b0*/  ISETP.LT.OR P5, PT, R35, 0x1, !P4 ;  /* 0x000000012300780c */ /* 0x000fc600067a1670 */
[----:B------:R0:W-:Y:S01]  /*153c0*/  @!P6 STG.E.U8 desc[UR14][R24.64+0x51], R11 ;  /* 0x0000510b1800e986 */ /* 0x0001e2000c10110e */
[C---:B------:R-:W-:Y:S02]  /*153d0*/  ISETP.LT.OR P6, PT, R35.reuse, 0x1, !P2 ;  /* 0x000000012300780c */ /* 0x040fe400057c1670 */
[----:B------:R-:W-:Y:S01]  /*153e0*/  ISETP.LT.OR P4, PT, R35, 0x9, !P4 ;  /* 0x000000092300780c */ /* 0x000fe20006781670 */
[----:B------:R1:W-:Y:S01]  /*153f0*/  @!P0 STG.E.U8 desc[UR14][R26.64+0x50], R5 ;  /* 0x000050051a008986 */ /* 0x0003e2000c10110e */
[----:B------:R-:W-:Y:S01]  /*15400*/  F2FP.SATFINITE.E4M3.F32.PACK_AB_MERGE_C R7, RZ, R2, RZ ;  /* 0x00000002ff07723e */ /* 0x000fe200048070ff */
[----:B------:R-:W-:Y:S02]  /*15410*/  FMUL R2, R223, UR20 ;  /* 0x00000014df027c20 */ /* 0x000fe40008400000 */
[----:B------:R-:W2:Y:S01]  /*15420*/  LDL.LU R223, [R1+0x4c] ;  /* 0x00004c0001df7983 */ /* 0x000ea20000300800 */
[----:B0-----:R-:W-:-:S03]  /*15430*/  F2FP.SATFINITE.E4M3.F32.PACK_AB_MERGE_C R11, RZ, R4, RZ ;  /* 0x00000004ff0b723e */ /* 0x001fc600048070ff */
[----:B------:R0:W-:Y:S01]  /*15440*/  @!P1 STG.E.U8 desc[UR14][R26.64+0x51], R7 ;  /* 0x000051071a009986 */ /* 0x0001e2000c10110e */
[----:B-1----:R-:W-:-:S03]  /*15450*/  F2FP.SATFINITE.E4M3.F32.PACK_AB_MERGE_C R5, RZ, R0, RZ ;  /* 0x00000000ff05723e */ /* 0x002fc600048070ff */
[----:B------:R1:W-:Y:S01]  /*15460*/  @!P5 STG.E.U8 desc[UR14][R24.64+0x58], R9 ;  /* 0x000058091800d986 */ /* 0x0003e2000c10110e */
[----:B------:R-:W-:-:S03]  /*15470*/  FMUL R4, R225, UR20 ;  /* 0x00000014e1047c20 */ /* 0x000fc60008400000 */
        /* <DEDUP_REMOVED lines=14> */
[C---:B------:R-:W-:Y:S02]  /*15560*/  ISETP.GE.AND P0, PT, R36.reuse, 0x61, PT ;  /* 0x000000612400780c */ /* 0x040fe40003f06270 */
[C---:B------:R-:W-:Y:S02]  /*15570*/  ISETP.LT.OR P2, PT, R35.reuse, 0x9, !P2 ;  /* 0x000000092300780c */ /* 0x040fe40005741670 */
[C---:B------:R-:W-:Y:S02]  /*15580*/  ISETP.LT.OR P5, PT, R35.reuse, 0x1, !P0 ;  /* 0x000000012300780c */ /* 0x040fe400047a1670 */
[C---:B------:R-:W-:Y:S02]  /*15590*/  ISETP.GE.AND P1, PT, R36.reuse, 0x62, PT ;  /* 0x000000622400780c */ /* 0x040fe40003f26270 */
[----:B------:R-:W-:Y:S02]  /*155a0*/  ISETP.GE.AND P4, PT, R36, 0x69, PT ;  /* 0x000000692400780c */ /* 0x000fe40003f86270 */
[----:B------:R-:W-:-:S02]  /*155b0*/  ISETP.LT.OR P6, PT, R35, 0x1, !P1 ;  /* 0x000000012300780c */ /* 0x000fc40004fc1670 */
[C---:B------:R-:W-:Y:S02]  /*155c0*/  ISETP.LT.OR P0, PT, R35.reuse, 0x9, !P0 ;  /* 0x000000092300780c */ /* 0x040fe40004701670 */
[C---:B------:R-:W-:Y:S01]  /*155d0*/  ISETP.LT.OR P1, PT, R35.reuse, 0x9, !P1 ;  /* 0x000000092300780c */ /* 0x040fe20004f21670 */
[----:B------:R0:W-:Y:S04]  /*155e0*/  @!P2 STG.E.U8 desc[UR14][R26.64+0x59], R7 ;  /* 0x000059071a00a986 */ /* 0x0001e8000c10110e */
[----:B------:R1:W-:Y:S01]  /*155f0*/  @!P5 STG.E.U8 desc[UR14][R24.64+0x60], R9 ;  /* 0x000060091800d986 */ /* 0x0003e2000c10110e */
[----:B------:R-:W-:Y:S02]  /*15600*/  ISETP.LT.OR P5, PT, R35, 0x1, !P4 ;  /* 0x000000012300780c */ /* 0x000fe400067a1670 */
[----:B------:R-:W-:Y:S01]  /*15610*/  F2FP.SATFINITE.E4M3.F32.PACK_AB_MERGE_C R11, RZ, R4, RZ ;  /* 0x00000004ff0b723e */ /* 0x000fe200048070ff */
[----:B------:R-:W-:-:S02]  /*15620*/  FMUL R4, R222, UR20 ;  /* 0x00000014de047c20 */ /* 0x000fc40008400000 */
[----:B------:R-:W2:Y:S01]  /*15630*/  LDL.LU R222, [R1+0x64] ;  /* 0x0000640001de7983 */ /* 0x000ea20000300800 */
[----:B0-----:R-:W-:Y:S02]  /*15640*/  F2FP.SATFINITE.E4M3.F32.PACK_AB_MERGE_C R7, RZ, R2, RZ ;  /* 0x00000002ff07723e */ /* 0x001fe400048070ff */
[----:B-1----:R-:W-:Y:S01]  /*15650*/  F2FP.SATFINITE.E4M3.F32.PACK_AB_MERGE_C R9, RZ, R3, RZ ;  /* 0x00000003ff09723e */ /* 0x002fe200048070ff */
[----:B------:R0:W-:Y:S01]  /*15660*/  @!P6 STG.E.U8 desc[UR14][R24.64+0x61], R11 ;  /* 0x0000610b1800e986 */ /* 0x0001e2000c10110e */
[----:B------:R-:W-:-:S03]  /*15670*/  FMUL R2, R223, UR20 ;  /* 0x00000014df027c20 */ /* 0x000fc60008400000 */
        /* <DEDUP_REMOVED lines=486> */
[----:B------:R-:W-:Y:S02]  /*174e0*/  ISETP.LT.OR P4, PT, R35, 0x9, !P4 ;  /* 0x000000092300780c */ /* 0x000fe40006781670 */
[----:B------:R-:W-:Y:S01]  /*174f0*/  F2FP.SATFINITE.E4M3.F32.PACK_AB_MERGE_C R7, RZ, R2, RZ ;  /* 0x00000002ff07723e */ /* 0x000fe200048070ff */
[----:B------:R-:W-:Y:S02]  /*17500*/  FMUL R2, R223, UR20 ;  /* 0x00000014df027c20 */ /* 0x000fe40008400000 */
[----:B------:R-:W2:Y:S01]  /*17510*/  LDL.LU R223, [R1+0x1cc] ;  /* 0x0001cc0001df7983 */ /* 0x000ea20000300800 */
[----:B0-----:R-:W-:-:S03]  /*17520*/  F2FP.SATFINITE.E4M3.F32.PACK_AB_MERGE_C R11, RZ, R4, RZ ;  /* 0x00000004ff0b723e */ /* 0x001fc600048070ff */
[----:B------:R0:W-:Y:S01]  /*17530*/  @!P0 STG.E.U8 desc[UR14][R26.64+0x110], R5 ;  /* 0x000110051a008986 */ /* 0x0001e2000c10110e */
[----:B------:R-:W-:-:S03]  /*17540*/  FMUL R4, R225, UR20 ;  /* 0x00000014e1047c20 */ /* 0x000fc60008400000 */
[----:B------:R-:W2:Y:S04]  /*17550*/  LDL.LU R225, [R1+0x1d0] ;  /* 0x0001d00001e17983 */ /* 0x000ea80000300800 */
[----:B------:R-:W-:Y:S01]  /*17560*/  @!P1 STG.E.U8 desc[UR14][R26.64+0x111], R7 ;  /* 0x000111071a009986 */ /* 0x000fe2000c10110e */
[----:B0-----:R-:W-:-:S03]  /*17570*/  F2FP.SATFINITE.E4M3.F32.PACK_AB_MERGE_C R5, RZ, R0, RZ ;  /* 0x00000000ff05723e */ /* 0x001fc600048070ff */
[----:B------:R0:W-:Y:S04]  /*17580*/  @!P5 STG.E.U8 desc[UR14][R24.64+0x118], R9 ;  /* 0x000118091800d986 */ /* 0x0001e8000c10110e */
[----:B------:R-:W-:Y:S04]  /*17590*/  @!P6 STG.E.U8 desc[UR14][R24.64+0x119], R11 ;  /* 0x0001190b1800e986 */ /* 0x000fe8000c10110e */
[----:B------:R1:W-:Y:S01]  /*175a0*/  @!P4 STG.E.U8 desc[UR14][R26.64+0x118], R5 ;  /* 0x000118051a00c986 */ /* 0x0003e2000c10110e */
[----:B0-----:R-:W-:Y:S01]  /*175b0*/  F2FP.SATFINITE.E4M3.F32.PACK_AB_MERGE_C R9, RZ, R3, RZ ;  /* 0x00000003ff09723e */ /* 0x001fe200048070ff */
[----:B---3--:R-:W-:-:S02]  /*175c0*/  FMUL R0, R224, UR20 ;  /* 0x00000014e0007c20 */ /* 0x008fc40008400000 */
[----:B------:R-:W3:Y:S03]  /*175d0*/  LDL.LU R224, [R1+0x1d4] ;  /* 0x0001d40001e07983 */ /* 0x000ee60000300800 */
[----:B-1----:R-:W-:Y:S01]  /*175e0*/  F2FP.SATFINITE.E4M3.F32.PACK_AB_MERGE_C R5, RZ, R0, RZ ;  /* 0x00000000ff05723e */ /* 0x002fe200048070ff */
[----:B----4-:R-:W-:Y:S02]  /*175f0*/  FMUL R3, R226, UR20 ;  /* 0x00000014e2037c20 */ /* 0x010fe40008400000 */
[----:B------:R-:W4:Y:S01]  /*17600*/  LDL.LU R226, [R1+0x1d8] ;  /* 0x0001d80001e27983 */ /* 0x000f220000300800 */
[----:B--2---:R-:W-:-:S03]  /*17610*/  FMUL R0, R227, UR20 ;  /* 0x00000014e3007c20 */ /* 0x004fc60008400000 */
[----:B------:R-:W2:Y:S01]  /*17620*/  LDL.LU R227, [R1+0x1dc] ;  /* 0x0001dc0001e37983 */ /* 0x000ea20000300800 */
[C---:B------:R-:W-:Y:S02]  /*17630*/  ISETP.LT.OR P2, PT, R35.reuse, 0x9, !P2 ;  /* 0x000000092300780c */ /* 0x040fe40005741670 */
[C---:B------:R-:W-:Y:S02]  /*17640*/  ISETP.GE.AND P0, PT, R36.reuse, 0x121, PT ;  /* 0x000001212400780c */ /* 0x040fe40003f06270 */
[----:B------:R-:W-:Y:S02]  /*17650*/  ISETP.GE.AND P1, PT, R36, 0x122, PT ;  /* 0x000001222400780c */ /* 0x000fe40003f26270 */
[C---:B------:R-:W-:Y:S02]  /*17660*/  ISETP.LT.OR P5, PT, R35.reuse, 0x1, !P0 ;  /* 0x000000012300780c */ /* 0x040fe400047a1670 */
[----:B------:R-:W-:Y:S02]  /*17670*/  ISETP.LT.OR P6, PT, R35, 0x1, !P1 ;  /* 0x000000012300780c */ /* 0x000fe40004fc1670 */
[----:B------:R-:W-:Y:S01]  /*17680*/  F2FP.SATFINITE.E4M3.F32.PACK_AB_MERGE_C R7, RZ, R2, RZ ;  /* 0x00000002ff07723e */ /* 0x000fe200048070ff */
[----:B------:R-:W-:-:S02]  /*17690*/  FMUL R2, R220, UR20 ;  /* 0x00000014dc027c20 */ /* 0x000fc40008400000 */
[----:B------:R-:W2:Y:S01]  /*176a0*/  LDL.LU R220, [R1+0x1e0] ;  /* 0x0001e00001dc7983 */ /* 0x000ea20000300800 */
[C---:B------:R-:W-:Y:S02]  /*176b0*/  ISETP.LT.OR P0, PT, R35.reuse, 0x9, !P0 ;  /* 0x000000092300780c */ /* 0x040fe40004701670 */
[----:B------:R-:W-:Y:S01]  /*176c0*/  F2FP.SATFINITE.E4M3.F32.PACK_AB_MERGE_C R11, RZ, R4, RZ ;  /* 0x00000004ff0b723e */ /* 0x000fe200048070ff */
[----:B------:R0:W-:Y:S01]  /*176d0*/  @!P2 STG.E.U8 desc[UR14][R26.64+0x119], R7 ;  /* 0x000119071a00a986 */ /* 0x0001e2000c10110e */
[----:B------:R-:W-:Y:S01]  /*176e0*/  ISETP.LT.OR P1, PT, R35, 0x9, !P1 ;  /* 0x000000092300780c */ /* 0x000fe20004f21670 */
[----:B------:R-:W-:Y:S02]  /*176f0*/  FMUL R4, R222, UR20 ;  /* 0x00000014de047c20 */ /* 0x000fe40008400000 */
[----:B------:R-:W2:Y:S04]  /*17700*/  LDL.LU R222, [R1+0x1e4] ;  /* 0x0001e40001de7983 */ /* 0x000ea80000300800 */
[----:B------:R1:W-:Y:S01]  /*17710*/  @!P5 STG.E.U8 desc[UR14][R24.64+0x120], R9 ;  /* 0x000120091800d986 */ /* 0x0003e2000c10110e */
[----:B0-----:R-:W-:Y:S01]  /*17720*/  F2FP.SATFINITE.E4M3.F32.PACK_AB_MERGE_C R7, RZ, R2, RZ ;  /* 0x00000002ff07723e */ /* 0x001fe200048070ff */
[----:B------:R-:W-:-:S02]  /*17730*/  FMUL R2, R223, UR20 ;  /* 0x00000014df027c20 */ /* 0x000fc40008400000 */
[----:B------:R-:W2:Y:S04]  /*17740*/  LDL.LU R223, [R1+0x1e8] ;  /* 0x0001e80001df7983 */ /* 0x000ea80000300800 */
[----:B------:R0:W-:Y:S01]  /*17750*/  @!P6 STG.E.U8 desc[UR14][R24.64+0x121], R11 ;  /* 0x0001210b1800e986 */ /* 0x0001e2000c10110e */
[----:B-1----:R-:W-:Y:S01]  /*17760*/  F2FP.SATFINITE.E4M3.F32.PACK_AB_MERGE_C R9, RZ, R3, RZ ;  /* 0x00000003ff09723e */ /* 0x002fe200048070ff */
[----:B------:R-:W-:Y:S02]  /*17770*/  FMUL R3, R225, UR20 ;  /* 0x00000014e1037c20 */ /* 0x000fe40008400000 */
[----:B------:R-:W2:Y:S01]  /*17780*/  LDL.LU R225, [R1+0x1ec] ;  /* 0x0001ec0001e17983 */ /* 0x000ea20000300800 */
[----:B0-----:R-:W-:-:S03]  /*17790*/  F2FP.SATFINITE.E4M3.F32.PACK_AB_MERGE_C R11, RZ, R4, RZ ;  /* 0x00000004ff0b723e */ /* 0x001fc600048070ff */
[----:B------:R0:W-:Y:S04]  /*177a0*/  @!P0 STG.E.U8 desc[UR14][R26.64+0x120], R5 ;  /* 0x000120051a008986 */ /* 0x0001e8000c10110e */
[----:B------:R1:W-:Y:S01]  /*177b0*/  @!P1 STG.E.U8 desc[UR14][R26.64+0x121], R7 ;  /* 0x000121071a009986 */ /* 0x0003e2000c10110e */
[----:B0-----:R-:W-:Y:S02]  /*177c0*/  F2FP.SATFINITE.E4M3.F32.PACK_AB_MERGE_C R5, RZ, R0, RZ ;  /* 0x00000000ff05723e */ /* 0x001fe400048070ff */
[----:B-1----:R-:W-:Y:S01]  /*177d0*/  F2FP.SATFINITE.E4M3.F32.PACK_AB_MERGE_C R7, RZ, R2, RZ ;  /* 0x00000002ff07723e */ /* 0x002fe200048070ff */
[----:B---3--:R-:W-:Y:S02]  /*177e0*/  FMUL R4, R224, UR20 ;  /* 0x00000014e0047c20 */ /* 0x008fe40008400000 */
[----:B------:R-:W3:Y:S01]  /*177f0*/  LDL.LU R224, [R1+0x1f0] ;  /* 0x0001f00001e07983 */ /* 0x000ee20000300800 */
[----:B----4-:R-:W-:-:S03]  /*17800*/  FMUL R0, R226, UR20 ;  /* 0x00000014e2007c20 */ /* 0x010fc60008400000 */
[----:B------:R-:W4:Y:S01]  /*17810*/  LDL.LU R226, [R1+0x1f4] ;  /* 0x0001f40001e27983 */ /* 0x000f220000300800 */
[----:B--2---:R-:W-:-:S03]  /*17820*/  FMUL R2, R227, UR20 ;  /* 0x00000014e3027c20 */ /* 0x004fc60008400000 */
[----:B------:R-:W2:Y:S01]  /*17830*/  LDL.LU R227, [R1+0x1f8] ;  /* 0x0001f80001e37983 */ /* 0x000ea20000300800 */
[C---:B------:R-:W-:Y:S02]  /*17840*/  ISETP.GE.AND P4, PT, R36.reuse, 0x129, PT ;  /* 0x000001292400780c */ /* 0x040fe40003f86270 */
[C---:B------:R-:W-:Y:S02]  /*17850*/  ISETP.GE.AND P2, PT, R36.reuse, 0x12a, PT ;  /* 0x0000012a2400780c */ /* 0x040fe40003f46270 */
[C---:B------:R-:W-:Y:S02]  /*17860*/  ISETP.LT.OR P5, PT, R35.reuse, 0x1, !P4 ;  /* 0x000000012300780c */ /* 0x040fe400067a1670 */
[C---:B------:R-:W-:Y:S02]  /*17870*/  ISETP.LT.OR P6, PT, R35.reuse, 0x1, !P2 ;  /* 0x000000012300780c */ /* 0x040fe400057c1670 */
[----:B------:R-:W-:Y:S02]  /*17880*/  ISETP.LT.OR P4, PT, R35, 0x9, !P4 ;  /* 0x000000092300780c */ /* 0x000fe40006781670 */
[----:B------:R-:W-:-:S02]  /*17890*/  ISETP.GE.AND P0, PT, R36, 0x131, PT ;  /* 0x000001312400780c */ /* 0x000fc40003f06270 */
[C---:B------:R-:W-:Y:S02]  /*178a0*/  ISETP.LT.OR P2, PT, R35.reuse, 0x9, !P2 ;  /* 0x000000092300780c */ /* 0x040fe40005741670 */
[----:B------:R-:W-:-:S03]  /*178b0*/  ISETP.LT.OR P1, PT, R35, 0x1, !P0 ;  /* 0x000000012300780c */ /* 0x000fc60004721670 */
[----:B------:R0:W-:Y:S01]  /*178c0*/  @!P5 STG.E.U8 desc[UR14][R24.64+0x128], R9 ;  /* 0x000128091800d986 */ /* 0x0001e2000c10110e */
[----:B------:R-:W-:-:S03]  /*178d0*/  ISETP.GE.AND P5, PT, R36, 0x132, PT ;  /* 0x000001322400780c */ /* 0x000fc60003fa6270 */
[----:B------:R1:W-:Y:S01]  /*178e0*/  @!P6 STG.E.U8 desc[UR14][R24.64+0x129], R11 ;  /* 0x0001290b1800e986 */ /* 0x0003e2000c10110e */
[C---:B------:R-:W-:Y:S02]  /*178f0*/  ISETP.LT.OR P6, PT, R35.reuse, 0x1, !P5 ;  /* 0x000000012300780c */ /* 0x040fe40006fc1670 */
[----:B------:R-:W-:Y:S02]  /*17900*/  ISETP.LT.OR P0, PT, R35, 0x9, !P0 ;  /* 0x000000092300780c */ /* 0x000fe40004701670 */
[----:B0-----:R-:W-:Y:S01]  /*17910*/  F2FP.SATFINITE.E4M3.F32.PACK_AB_MERGE_C R9, RZ, R3, RZ ;  /* 0x00000003ff09723e */ /* 0x001fe200048070ff */
[----:B------:R-:W-:Y:S02]  /*17920*/  FMUL R3, R220, UR20 ;  /* 0x00000014dc037c20 */ /* 0x000fe40008400000 */
[----:B------:R-:W2:Y:S01]  /*17930*/  LDL.LU R220, [R1+0x1fc] ;  /* 0x0001fc0001dc7983 */ /* 0x000ea20000300800 */
[----:B-1----:R-:W-:Y:S01]  /*17940*/  F2FP.SATFINITE.E4M3.F32.PACK_AB_MERGE_C R11, RZ, R4, RZ ;  /* 0x00000004ff0b723e */ /* 0x002fe200048070ff */
[----:B------:R-:W-:-:S02]  /*17950*/  FMUL R4, R222, UR20 ;  /* 0x00000014de047c20 */ /* 0x000fc40008400000 */
[----:B------:R0:W-:Y:S04]  /*17960*/  @!P4 STG.E.U8 desc[UR14][R26.64+0x128], R5 ;  /* 0x000128051a00c986 */ /* 0x0001e8000c10110e */
        /* <DEDUP_REMOVED lines=21> */
[C---:B------:R-:W-:Y:S02]  /*17ac0*/  ISETP.LT.OR P5, PT, R35.reuse, 0x9, !P5 ;  /* 0x000000092300780c */ /* 0x040fe40006fa1670 */
[----:B------:R-:W-:Y:S02]  /*17ad0*/  ISETP.LT.OR P4, PT, R35, 0x1, !P1 ;  /* 0x000000012300780c */ /* 0x000fe40004f81670 */
[----:B------:R-:W-:-:S04]  /*17ae0*/  ISETP.GE.AND P6, PT, R36, 0x139, PT ;  /* 0x000001392400780c */ /* 0x000fc80003fc6270 */
[----:B------:R-:W-:-:S05]  /*17af0*/  ISETP.LT.OR P2, PT, R35, 0x1, !P6 ;  /* 0x000000012300780c */ /* 0x000fca0007741670 */
[----:B------:R0:W-:Y:S04]  /*17b00*/  @!P5 STG.E.U8 desc[UR14][R26.64+0x131], R7 ;  /* 0x000131071a00d986 */ /* 0x0001e8000c10110e */
[----:B------:R1:W-:Y:S01]  /*17b10*/  @!P4 STG.E.U8 desc[UR14][R24.64+0x139], R11 ;  /* 0x0001390b1800c986 */ /* 0x0003e2000c10110e */
[C---:B------:R-:W-:Y:S02]  /*17b20*/  ISETP.GE.AND P4, PT, R36.reuse, 0x141, PT ;  /* 0x000001412400780c */ /* 0x040fe40003f86270 */
[C---:B------:R-:W-:Y:S02]  /*17b30*/  ISETP.LT.OR P0, PT, R35.reuse, 0x9, !P6 ;  /* 0x000000092300780c */ /* 0x040fe40007701670 */
[C---:B------:R-:W-:Y:S02]  /*17b40*/  ISETP.LT.OR P1, PT, R35.reuse, 0x9, !P1 ;  /* 0x000000092300780c */ /* 0x040fe40004f21670 */
[----:B------:R-:W-:Y:S01]  /*17b50*/  ISETP.LT.OR P5, PT, R35, 0x1, !P4 ;  /* 0x000000012300780c */ /* 0x000fe200067a1670 */
[----:B------:R-:W-:Y:S01]  /*17b60*/  @!P2 STG.E.U8 desc[UR14][R24.64+0x138], R9 ;  /* 0x000138091800a986 */ /* 0x000fe2000c10110e */
[----:B------:R-:W-:-:S02]  /*17b70*/  ISETP.GE.AND P2, PT, R36, 0x142, PT ;  /* 0x000001422400780c */ /* 0x000fc40003f46270 */
[----:B0-----:R-:W-:Y:S02]  /*17b80*/  F2FP.SATFINITE.E4M3.F32.PACK_AB_MERGE_C R7, RZ, R2, RZ ;  /* 0x00000002ff07723e */ /* 0x001fe400048070ff */
[----:B-1----:R-:W-:Y:S01]  /*17b90*/  F2FP.SATFINITE.E4M3.F32.PACK_AB_MERGE_C R11, RZ, R0, RZ ;  /* 0x00000000ff0b723e */ /* 0x002fe200048070ff */
[----:B------:R-:W-:Y:S01]  /*17ba0*/  FMUL R0, R220, UR20 ;  /* 0x00000014dc007c20 */ /* 0x000fe20008400000 */
[----:B------:R-:W-:Y:S01]  /*17bb0*/  F2FP.SATFINITE.E4M3.F32.PACK_AB_MERGE_C R3, RZ, R3, RZ ;  /* 0x00000003ff03723e */ /* 0x000fe200048070ff */
[----:B------:R-:W2:Y:S01]  /*17bc0*/  LDL.LU R220, [R1+0x218] ;  /* 0x0002180001dc7983 */ /* 0x000ea20000300800 */
[C---:B------:R-:W-:Y:S02]  /*17bd0*/  ISETP.LT.OR P6, PT, R35.reuse, 0x1, !P2 ;  /* 0x000000012300780c */ /* 0x040fe400057c1670 */
[----:B------:R-:W-:Y:S01]  /*17be0*/  ISETP.LT.OR P4, PT, R35, 0x9, !P4 ;  /* 0x000000092300780c */ /* 0x000fe20006781670 */
[----:B------:R0:W-:Y:S01]  /*17bf0*/  @!P0 STG.E.U8 desc[UR14][R26.64+0x138], R5 ;  /* 0x000138051a008986 */ /* 0x0001e2000c10110e */
[----:B------:R-:W-:-:S03]  /*17c00*/  FMUL R2, R222, UR20 ;  /* 0x00000014de027c20 */ /* 0x000fc60008400000 */
[----:B------:R-:W-:Y:S04]  /*17c10*/  @!P1 STG.E.U8 desc[UR14][R26.64+0x139], R7 ;  /* 0x000139071a009986 */ /* 0x000fe8000c10110e */
[----:B------:R1:W-:Y:S04]  /*17c20*/  @!P5 STG.E.U8 desc[UR14][R24.64+0x140], R3 ;  /* 0x000140031800d986 */ /* 0x0003e8000c10110e */
[----:B------:R-:W2:Y:S01]  /*17c30*/  LDL.LU R222, [R1+0x21c] ;  /* 0x00021c0001de7983 */ /* 0x000ea20000300800 */
[----:B0-----:R-:W-:Y:S02]  /*17c40*/  F2FP.SATFINITE.E4M3.F32.PACK_AB_MERGE_C R5, RZ, R0, RZ ;  /* 0x00000000ff05723e */ /* 0x001fe400048070ff */
[----:B------:R-:W-:Y:S01]  /*17c50*/  F2FP.SATFINITE.E4M3.F32.PACK_AB_MERGE_C R9, RZ, R4, RZ ;  /* 0x00000004ff09723e */ /* 0x000fe200048070ff */
[----:B-1----:R-:W-:-:S02]  /*17c60*/  FMUL R3, R223, UR20 ;  /* 0x00000014df037c20 */ /* 0x002fc40008400000 */
[----:B------:R-:W2:Y:S01]  /*17c70*/  LDL.LU R223, [R1+0x220] ;  /* 0x0002200001df7983 */ /* 0x000ea20000300800 */
[----:B------:R-:W-:Y:S01]  /*17c80*/  FMUL R0, R225, UR20 ;  /* 0x00000014e1007c20 */ /* 0x000fe20008400000 */
[----:B------:R-:W-:Y:S02]  /*17c90*/  F2FP.SATFINITE.E4M3.F32.PACK_AB_MERGE_C R7, RZ, R2, RZ ;  /* 0x00000002ff07723e */ /* 0x000fe400048070ff */
[----:B------:R-:W2:Y:S04]  /*17ca0*/  LDL.LU R225, [R1+0x224] ;  /* 0x0002240001e17983 */ /* 0x000ea80000300800 */
[----:B------:R0:W-:Y:S04]  /*17cb0*/  @!P6 STG.E.U8 desc[UR14][R24.64+0x141], R9 ;  /* 0x000141091800e986 */ /* 0x0001e8000c10110e */
        /* <DEDUP_REMOVED lines=9> */
[C---:B------:R-:W-:Y:S02]  /*17d50*/  ISETP.GE.AND P1, PT, R36.reuse, 0x149, PT ;  /* 0x000001492400780c */ /* 0x040fe40003f26270 */
[----:B------:R-:W-:Y:S02]  /*17d60*/  ISETP.GE.AND P0, PT, R36, 0x14a, PT ;  /* 0x0000014a2400780c */ /* 0x000fe40003f06270 */
[C---:B------:R-:W-:Y:S02]  /*17d70*/  ISETP.LT.OR P2, PT, R35.reuse, 0x9, !P2 ;  /* 0x000000092300780c */ /* 0x040fe40005741670 */
[C---:B------:R-:W-:Y:S02]  /*17d80*/  ISETP.LT.OR P4, PT, R35.reuse, 0x1, !P1 ;  /* 0x000000012300780c */ /* 0x040fe40004f81670 */
[C---:B------:R-:W-:Y:S02]  /*17d90*/  ISETP.LT.OR P5, PT, R35.reuse, 0x1, !P0 ;  /* 0x000000012300780c */ /* 0x040fe400047a1670 */
[----:B------:R-:W-:-:S02]  /*17da0*/  ISETP.LT.OR P1, PT, R35, 0x9, !P1 ;  /* 0x000000092300780c */ /* 0x000fc40004f21670 */
[----:B------:R-:W-:Y:S02]  /*17db0*/  F2FP.SATFINITE.E4M3.F32.PACK_AB_MERGE_C R3, RZ, R3, RZ ;  /* 0x00000003ff03723e */ /* 0x000fe400048070ff */
[----:B------:R-:W-:-:S03]  /*17dc0*/  ISETP.LT.OR P0, PT, R35, 0x9, !P0 ;  /* 0x000000092300780c */ /* 0x000fc60004701670 */
[----:B------:R0:W-:Y:S01]  /*17dd0*/  @!P2 STG.E.U8 desc[UR14][R26.64+0x141], R5 ;  /* 0x000141051a00a986 */ /* 0x0001e2000c10110e */
[----:B------:R-:W-:-:S03]  /*17de0*/  ISETP.GE.AND P2, PT, R36, 0x151, PT ;  /* 0x000001512400780c */ /* 0x000fc60003f46270 */
[----:B------:R1:W-:Y:S04]  /*17df0*/  @!P4 STG.E.U8 desc[UR14][R24.64+0x148], R7 ;  /* 0x000148071800c986 */ /* 0x0003e8000c10110e */
[----:B------:R-:W-:Y:S04]  /*17e00*/  @!P5 STG.E.U8 desc[UR14][R24.64+0x149], R3 ;  /* 0x000149031800d986 */ /* 0x000fe8000c10110e */
[----:B------:R1:W-:Y:S01]  /*17e10*/  @!P1 STG.E.U8 desc[UR14][R26.64+0x148], R9 ;  /* 0x000148091a009986 */ /* 0x0003e2000c10110e */
[----:B0-----:R-:W-:Y:S02]  /*17e20*/  F2FP.SATFINITE.E4M3.F32.PACK_AB_MERGE_C R5, RZ, R0, RZ ;  /* 0x00000000ff05723e */ /* 0x001fe400048070ff */
[----:B------:R-:W-:Y:S01]  /*17e30*/  ISETP.GE.AND P1, PT, R36, 0x152, PT ;  /* 0x000001522400780c */ /* 0x000fe20003f26270 */
[----:B------:R-:W-:-:S02]  /*17e40*/  FMUL R0, R220, UR20 ;  /* 0x00000014dc007c20 */ /* 0x000fc40008400000 */
[----:B------:R-:W2:Y:S01]  /*17e50*/  LDL.LU R220, [R1+0x234] ;  /* 0x0002340001dc7983 */ /* 0x000ea20000300800 */
[C---:B------:R-:W-:Y:S02]  /*17e60*/  ISETP.LT.OR P4, PT, R35.reuse, 0x1, !P2 ;  /* 0x000000012300780c */ /* 0x040fe40005781670 */
[C---:B------:R-:W-:Y:S02]  /*17e70*/  ISETP.LT.OR P5, PT, R35.reuse, 0x1, !P1 ;  /* 0x000000012300780c */ /* 0x040fe40004fa1670 */
[----:B------:R-:W-:Y:S02]  /*17e80*/  ISETP.LT.OR P1, PT, R35, 0x9, !P1 ;  /* 0x000000092300780c */ /* 0x000fe40004f21670 */
[----:B-1----:R-:W-:Y:S01]  /*17e90*/  F2FP.SATFINITE.E4M3.F32.PACK_AB_MERGE_C R7, RZ, R2, RZ ;  /* 0x00000002ff07723e */ /* 0x002fe200048070ff */
[----:B------:R0:W-:Y:S01]  /*17ea0*/  @!P0 STG.E.U8 desc[UR14][R26.64+0x149], R11 ;  /* 0x0001490b1a008986 */ /* 0x0001e2000c10110e */
[----:B------:R-:W-:Y:S01]  /*17eb0*/  F2FP.SATFINITE.E4M3.F32.PACK_AB_MERGE_C R9, RZ, R0, RZ ;  /* 0x00000000ff09723e */ /* 0x000fe200048070ff */
[----:B------:R-:W-:-:S02]  /*17ec0*/  FMUL R3, R222, UR20 ;  /* 0x00000014de037c20 */ /* 0x000fc40008400000 */
[----:B------:R-:W2:Y:S01]  /*17ed0*/  LDL.LU R222, [R1+0x238] ;  /* 0x0002380001de7983 */ /* 0x000ea20000300800 */
[----:B------:R-:W-:-:S03]  /*17ee0*/  FMUL R2, R223, UR20 ;  /* 0x00000014df027c20 */ /* 0x000fc60008400000 */
[----:B------:R-:W2:Y:S01]  /*17ef0*/  LDL.LU R223, [R1+0x23c] ;  /* 0x00023c0001df7983 */ /* 0x000ea20000300800 */
[----:B------:R-:W-:Y:S01]  /*17f00*/  FMUL R0, R225, UR20 ;  /* 0x00000014e1007c20 */ /* 0x000fe20008400000 */
[----:B0-----:R-:W-:Y:S02]  /*17f10*/  F2FP.SATFINITE.E4M3.F32.PACK_AB_MERGE_C R11, RZ, R2, RZ ;  /* 0x00000002ff0b723e */ /* 0x001fe400048070ff */
[----:B------:R-:W2:Y:S01]  /*17f20*/  LDL.LU R225, [R1+0x240] ;  /* 0x0002400001e17983 */ /* 0x000ea20000300800 */
[----:B------:R-:W-:-:S03]  /*17f30*/  F2FP.SATFINITE.E4M3.F32.PACK_AB_MERGE_C R3, RZ, R3, RZ ;  /* 0x00000003ff03723e */ /* 0x000fc600048070ff */
[----:B------:R0:W-:Y:S04]  /*17f40*/  @!P4 STG.E.U8 desc[UR14][R24.64+0x150], R5 ;  /* 0x000150051800c986 */ /* 0x0001e8000c10110e */
[----:B------:R-:W-:Y:S04]  /*17f50*/  @!P5 STG.E.U8 desc[UR14][R24.64+0x151], R7 ;  /* 0x000151071800d986 */ /* 0x000fe8000c10110e */
[----:B------:R2:W-:Y:S01]  /*17f60*/  @!P1 STG.E.U8 desc[UR14][R26.64+0x151], R3 ;  /* 0x000151031a009986 */ /* 0x0005e2000c10110e */
[----:B0-----:R-:W-:Y:S01]  /*17f70*/  F2FP.SATFINITE.E4M3.F32.PACK_AB_MERGE_C R5, RZ, R0, RZ ;  /* 0x00000000ff05723e */ /* 0x001fe200048070ff */
[----:B---3--:R-:W-:-:S02]  /*17f80*/  FMUL R2, R224, UR20 ;  /* 0x00000014e0027c20 */ /* 0x008fc40008400000 */
[----:B------:R-:W3:Y:S01]  /*17f90*/  LDL.LU R224, [R1+0x244] ;  /* 0x0002440001e07983 */ /* 0x000ee20000300800 */
[----:B----4-:R-:W-:-:S03]  /*17fa0*/  FMUL R0, R226, UR20 ;  /* 0x00000014e2007c20 */ /* 0x010fc60008400000 */
[----:B------:R-:W4:Y:S01]  /*17fb0*/  LDL.LU R226, [R1+0x248] ;  /* 0x0002480001e27983 */ /* 0x000f220000300800 */
[----:B--2---:R-:W-:-:S03]  /*17fc0*/  FMUL R3, R227, UR20 ;  /* 0x00000014e3037c20 */ /* 0x004fc60008400000 */
[----:B------:R-:W2:Y:S01]  /*17fd0*/  LDL.LU R227, [R1+0x24c] ;  /* 0x00024c0001e37983 */ /* 0x000ea20000300800 */
[C---:B------:R-:W-:Y:S02]  /*17fe0*/  ISETP.LT.OR P2, PT, R35.reuse, 0x9, !P2 ;  /* 0x000000092300780c */ /* 0x040fe40005741670 */
[C---:B------:R-:W-:Y:S01]  /*17ff0*/  ISETP.GE.AND P0, PT, R36.reuse, 0x159, PT ;  /* 0x000001592400780c */ /* 0x040fe20003f06270 */
[----:B------:R-:W2:Y:S01]  /*18000*/  LDL.LU R221, [R1+0x250] ;  /* 0x0002500001dd7983 */ /* 0x000ea20000300800 */
[----:B------:R-:W-:Y:S02]  /*18010*/  ISETP.GE.AND P4, PT, R36, 0x15a, PT ;  /* 0x0000015a2400780c */ /* 0x000fe40003f86270 */
[C---:B------:R-:W-:Y:S02]  /*18020*/  ISETP.LT.OR P6, PT, R35.reuse, 0x1, !P0 ;  /* 0x000000012300780c */ /* 0x040fe400047c1670 */
[----:B------:R-:W-:-:S05]  /*18030*/  ISETP.LT.OR P0, PT, R35, 0x9, !P0 ;  /* 0x000000092300780c */ /* 0x000fca0004701670 */
[----:B------:R0:W-:Y:S01]  /*18040*/  @!P2 STG.E.U8 desc[UR14][R26.64+0x150], R9 ;  /* 0x000150091a00a986 */ /* 0x0001e2000c10110e */
[C---:B------:R-:W-:Y:S02]  /*18050*/  ISETP.LT.OR P2, PT, R35.reuse, 0x1, !P4 ;  /* 0x000000012300780c */ /* 0x040fe40006741670 */
[----:B------:R-:W-:Y:S02]  /*18060*/  ISETP.LT.OR P5, PT, R35, 0x9, !P4 ;  /* 0x000000092300780c */ /* 0x000fe400067a1670 */
[----:B------:R-:W-:Y:S02]  /*18070*/  F2FP.SATFINITE.E4M3.F32.PACK_AB_MERGE_C R7, RZ, R2, RZ ;  /* 0x00000002ff07723e */ /* 0x000fe400048070ff */
[----:B0-----:R-:W-:Y:S01]  /*18080*/  F2FP.SATFINITE.E4M3.F32.PACK_AB_MERGE_C R9, RZ, R0, RZ ;  /* 0x00000000ff09723e */ /* 0x001fe200048070ff */
[----:B------:R-:W-:Y:S02]  /*18090*/  FMUL R0, R220, UR20 ;  /* 0x00000014dc007c20 */ /* 0x000fe40008400000 */
[----:B------:R-:W2:Y:S03]  /*180a0*/  LDL.LU R220, [R1+0x254] ;  /* 0x0002540001dc7983 */ /* 0x000ea60000300800 */
[----:B------:R-:W-:Y:S01]  /*180b0*/  F2FP.SATFINITE.E4M3.F32.PACK_AB_MERGE_C R13, RZ, R0, RZ ;  /* 0x00000000ff0d723e */ /* 0x000fe200048070ff */
[----:B------:R0:W-:Y:S04]  /*180c0*/  @!P6 STG.E.U8 desc[UR14][R24.64+0x158], R11 ;  /* 0x0001580b1800e986 */ /* 0x0001e8000c10110e */
[----:B------:R-:W-:Y:S04]  /*180d0*/  @!P2 STG.E.U8 desc[UR14][R24.64+0x159], R5 ;  /* 0x000159051800a986 */ /* 0x000fe8000c10110e */
[----:B------:R1:W-:Y:S01]  /*180e0*/  @!P0 STG.E.U8 desc[UR14][R26.64+0x158], R7 ;  /* 0x000158071a008986 */ /* 0x0003e2000c10110e */
[----:B------:R-:W-:-:S03]  /*180f0*/  FMUL R2, R222, UR20 ;  /* 0x00000014de027c20 */ /* 0x000fc60008400000 */
[----:B------:R-:W2:Y:S01]  /*18100*/  LDL.LU R222, [R1+0x258] ;  /* 0x0002580001de7983 */ /* 0x000ea20000300800 */
[----:B------:R-:W-:Y:S01]  /*18110*/  FMUL R0, R223, UR20 ;  /* 0x00000014df007c20 */ /* 0x000fe20008400000 */
[----:B0-----:R-:W-:Y:S02]  /*18120*/  F2FP.SATFINITE.E4M3.F32.PACK_AB_MERGE_C R11, RZ, R3, RZ ;  /* 0x00000003ff0b723e */ /* 0x001fe400048070ff */
[----:B------:R0:W-:Y:S02]  /*18130*/  @!P5 STG.E.U8 desc[UR14][R26.64+0x159], R9 ;  /* 0x000159091a00d986 */ /* 0x0001e4000c10110e */
[----:B-1----:R-:W-:Y:S01]  /*18140*/  F2FP.SATFINITE.E4M3.F32.PACK_AB_MERGE_C R7, RZ, R0, RZ ;  /* 0x00000000ff07723e */ /* 0x002fe200048070ff */
[----:B------:R-:W-:Y:S01]  /*18150*/  FMUL R3, R225, UR20 ;  /* 0x00000014e1037c20 */ /* 0x000fe20008400000 */
[----:B------:R-:W2:Y:S01]  /*18160*/  LDL.LU R223, [R1+0x25c] ;  /* 0x00025c0001df7983 */ /* 0x000ea20000300800 */
[----:B------:R-:W-:-:S03]  /*18170*/  F2FP.SATFINITE.E4M3.F32.PACK_AB_MERGE_C R5, RZ, R2, RZ ;  /* 0x00000002ff05723e */ /* 0x000fc600048070ff */
[----:B------:R-:W2:Y:S01]  /*18180*/  LDL.LU R225, [R1+0x264] ;  /* 0x0002640001e17983 */ /* 0x000ea20000300800 */
[----:B---3--:R-:W-:-:S03]  /*18190*/  FMUL R0, R224, UR20 ;  /* 0x00000014e0007c20 */ /* 0x008fc60008400000 */
[----:B------:R-:W3:Y:S02]  /*181a0*/  LDL.LU R224, [R1+0x260] ;  /* 0x0002600001e07983 */ /* 0x000ee40000300800 */
[----:B0-----:R-:W-:Y:S01]  /*181b0*/  F2FP.SATFINITE.E4M3.F32.PACK_AB_MERGE_C R9, RZ, R0, RZ ;  /* 0x00000000ff09723e */ /* 0x001fe200048070ff */
[----:B----4-:R-:W-:Y:S02]  /*181c0*/  FMUL R0, R226, UR20 ;  /* 0x00000014e2007c20 */ /* 0x010fe40008400000 */
        /* <DEDUP_REMOVED lines=9> */
[----:B------:R-:W-:Y:S02]  /*18260*/  ISETP.LT.OR P1, PT, R35, 0x9, !P1 ;  /* 0x000000092300780c */ /* 0x000fe40004f21670 */
[----:B------:R-:W-:-:S03]  /*18270*/  ISETP.GE.AND P0, PT, R36, 0x169, PT ;  /* 0x000001692400780c */ /* 0x000fc60003f06270 */
[----:B------:R-:W-:Y:S01]  /*18280*/  @!P2 STG.E.U8 desc[UR14][R24.64+0x161], R13 ;  /* 0x0001610d1800a986 */ /* 0x000fe2000c10110e */
[----:B------:R-:W-:-:S03]  /*18290*/  ISETP.LT.OR P2, PT, R35, 0x1, !P4 ;  /* 0x000000012300780c */ /* 0x000fc60006741670 */
[----:B------:R-:W-:Y:S01]  /*182a0*/  @!P6 STG.E.U8 desc[UR14][R24.64+0x160], R11 ;  /* 0x0001600b1800e986 */ /* 0x000fe2000c10110e */
[C---:B------:R-:W-:Y:S02]  /*182b0*/  ISETP.LT.OR P6, PT, R35.reuse, 0x1, !P0 ;  /* 0x000000012300780c */ /* 0x040fe400047c1670 */
[----:B------:R-:W-:Y:S01]  /*182c0*/  F2FP.SATFINITE.E4M3.F32.PACK_AB_MERGE_C R3, RZ, R3, RZ ;  /* 0x00000003ff03723e */ /* 0x000fe200048070ff */
[----:B------:R0:W-:Y:S01]  /*182d0*/  @!P1 STG.E.U8 desc[UR14][R26.64+0x160], R5 ;  /* 0x000160051a009986 */ /* 0x0001e2000c10110e */
[C---:B------:R-:W-:Y:S02]  /*182e0*/  ISETP.LT.OR P0, PT, R35.reuse, 0x9, !P0 ;  /* 0x000000092300780c */ /* 0x040fe40004701670 */
[----:B------:R-:W-:Y:S01]  /*182f0*/  ISETP.LT.OR P1, PT, R35, 0x9, !P4 ;  /* 0x000000092300780c */ /* 0x000fe20006721670 */
[----:B------:R1:W-:Y:S01]  /*18300*/  @!P5 STG.E.U8 desc[UR14][R26.64+0x161], R7 ;  /* 0x000161071a00d986 */ /* 0x0003e2000c10110e */
[----:B------:R-:W-:-:S03]  /*18310*/  ISETP.GE.AND P4, PT, R36, 0x172, PT ;  /* 0x000001722400780c */ /* 0x000fc60003f86270 */
[----:B------:R1:W-:Y:S01]  /*18320*/  @!P2 STG.E.U8 desc[UR14][R24.64+0x169], R9 ;  /* 0x000169091800a986 */ /* 0x0003e2000c10110e */
[----:B------:R-:W-:-:S03]  /*18330*/  ISETP.GE.AND P2, PT, R36, 0x171, PT ;  /* 0x000001712400780c */ /* 0x000fc60003f46270 */
[----:B------:R1:W-:Y:S01]  /*18340*/  @!P6 STG.E.U8 desc[UR14][R24.64+0x168], R3 ;  /* 0x000168031800e986 */ /* 0x0003e2000c10110e */
[C---:B------:R-:W-:Y:S02]  /*18350*/  ISETP.LT.OR P5, PT, R35.reuse, 0x1, !P2 ;  /* 0x000000012300780c */ /* 0x040fe400057a1670 */
[----:B------:R-:W-:Y:S02]  /*18360*/  ISETP.LT.OR P6, PT, R35, 0x1, !P4 ;  /* 0x000000012300780c */ /* 0x000fe400067c1670 */
[----:B0-----:R-:W-:Y:S01]  /*18370*/  F2FP.SATFINITE.E4M3.F32.PACK_AB_MERGE_C R5, RZ, R0, RZ ;  /* 0x00000000ff05723e */ /* 0x001fe200048070ff */
[----:B------:R-:W-:Y:S01]  /*18380*/  FMUL R0, R221, UR20 ;  /* 0x00000014dd007c20 */ /* 0x000fe20008400000 */
[----:B-1----:R-:W-:Y:S01]  /*18390*/  F2FP.SATFINITE.E4M3.F32.PACK_AB_MERGE_C R7, RZ, R2, RZ ;  /* 0x00000002ff07723e */ /* 0x002fe200048070ff */
[----:B------:R-:W-:Y:S02]  /*183a0*/  FMUL R2, R220, UR20 ;  /* 0x00000014dc027c20 */ /* 0x000fe40008400000 */
[----:B------:R-:W-:Y:S01]  /*183b0*/  @!P0 STG.E.U8 desc[UR14][R26.64+0x168], R5 ;  /* 0x000168051a008986 */ /* 0x000fe2000c10110e */
[----:B------:R-:W-:-:S02]  /*183c0*/  F2FP.SATFINITE.E4M3.F32.PACK_AB_MERGE_C R9, RZ, R0, RZ ;  /* 0x00000000ff09723e */ /* 0x000fc400048070ff */
[----:B------:R-:W-:Y:S01]  /*183d0*/  F2FP.SATFINITE.E4M3.F32.PACK_AB_MERGE_C R11, RZ, R2, RZ ;  /* 0x00000002ff0b723e */ /* 0x000fe200048070ff */
[----:B------:R0:W-:Y:S01]  /*183e0*/  @!P1 STG.E.U8 desc[UR14][R26.64+0x169], R7 ;  /* 0x000169071a009986 */ /* 0x0001e2000c10110e */
[C---:B------:R-:W-:Y:S01]  /*183f0*/  ISETP.LT.OR P0, PT, R35.reuse, 0x9, !P2 ;  /* 0x000000092300780c */ /* 0x040fe20005701670 */
[----:B------:R-:W-:Y:S01]  /*18400*/  FMUL R0, R222, UR20 ;  /* 0x00000014de007c20 */ /* 0x000fe20008400000 */
[C---:B------:R-:W-:Y:S02]  /*18410*/  ISETP.GE.AND P1, PT, R36.reuse, 0x17a, PT ;  /* 0x0000017a2400780c */ /* 0x040fe40003f26270 */
[----:B------:R-:W-:Y:S01]  /*18420*/  ISETP.GE.AND P2, PT, R36, 0x179, PT ;  /* 0x000001792400780c */ /* 0x000fe20003f46270 */
[----:B------:R1:W-:Y:S01]  /*18430*/  @!P5 STG.E.U8 desc[UR14][R24.64+0x170], R9 ;  /* 0x000170091800d986 */ /* 0x0003e2000c10110e */
[C---:B------:R-:W-:Y:S02]  /*18440*/  ISETP.LT.OR P4, PT, R35.reuse, 0x9, !P4 ;  /* 0x000000092300780c */ /* 0x040fe40006781670 */
[C---:B------:R-:W-:Y:S01]  /*18450*/  ISETP.LT.OR P5, PT, R35.reuse, 0x1, !P2 ;  /* 0x000000012300780c */ /* 0x040fe200057a1670 */
[----:B------:R4:W-:Y:S01]  /*18460*/  @!P6 STG.E.U8 desc[UR14][R24.64+0x171], R11 ;  /* 0x0001710b1800e986 */ /* 0x0009e2000c10110e */
[----:B------:R-:W-:-:S02]  /*18470*/  ISETP.LT.OR P6, PT, R35, 0x1, !P1 ;  /* 0x000000012300780c */ /* 0x000fc40004fc1670 */
[----:B------:R-:W-:Y:S01]  /*18480*/  F2FP.SATFINITE.E4M3.F32.PACK_AB_MERGE_C R13, RZ, R0, RZ ;  /* 0x00000000ff0d723e */ /* 0x000fe200048070ff */
[----:B------:R-:W-:Y:S01]  /*18490*/  FMUL R0, R223, UR20 ;  /* 0x00000014df007c20 */ /* 0x000fe20008400000 */
[C---:B------:R-:W-:Y:S02]  /*184a0*/  ISETP.LT.OR P2, PT, R35.reuse, 0x9, !P2 ;  /* 0x000000092300780c */ /* 0x040fe40005741670 */
[----:B------:R-:W-:Y:S01]  /*184b0*/  ISETP.LT.OR P1, PT, R35, 0x9, !P1 ;  /* 0x000000092300780c */ /* 0x000fe20004f21670 */
[----:B------:R-:W-:Y:S01]  /*184c0*/  FMUL R3, R225, UR20 ;  /* 0x00000014e1037c20 */ /* 0x000fe20008400000 */
[----:B0-----:R-:W-:-:S04]  /*184d0*/  F2FP.SATFINITE.E4M3.F32.PACK_AB_MERGE_C R7, RZ, R0, RZ ;  /* 0x00000000ff07723e */ /* 0x001fc800048070ff */
[----:B-1----:R-:W-:Y:S01]  /*184e0*/  F2FP.SATFINITE.E4M3.F32.PACK_AB_MERGE_C R9, RZ, R3, RZ ;  /* 0x00000003ff09723e */ /* 0x002fe200048070ff */
[----:B------:R0:W-:Y:S04]  /*184f0*/  @!P0 STG.E.U8 desc[UR14][R26.64+0x170], R13 ;  /* 0x0001700d1a008986 */ /* 0x0001e8000c10110e */
[----:B------:R0:W-:Y:S04]  /*18500*/  @!P4 STG.E.U8 desc[UR14][R26.64+0x171], R7 ;  /* 0x000171071a00c986 */ /* 0x0001e8000c10110e */
[----:B------:R0:W-:Y:S01]  /*18510*/  @!P6 STG.E.U8 desc[UR14][R24.64+0x179], R9 ;  /* 0x000179091800e986 */ /* 0x0001e2000c10110e */
[----:B---3--:R-:W-:Y:S01]  /*18520*/  FMUL R2, R224, UR20 ;  /* 0x00000014e0027c20 */ /* 0x008fe20008400000 */
[----:B----4-:R-:W-:-:S04]  /*18530*/  FMUL R4, R226, UR20 ;  /* 0x00000014e2047c20 */ /* 0x010fc80008400000 */
[----:B------:R-:W-:Y:S02]  /*18540*/  F2FP.SATFINITE.E4M3.F32.PACK_AB_MERGE_C R3, RZ, R2, RZ ;  /* 0x00000002ff03723e */ /* 0x000fe400048070ff */
[----:B------:R-:W-:-:S03]  /*18550*/  F2FP.SATFINITE.E4M3.F32.PACK_AB_MERGE_C R11, RZ, R4, RZ ;  /* 0x00000004ff0b723e */ /* 0x000fc600048070ff */
[----:B------:R0:W-:Y:S04]  /*18560*/  @!P5 STG.E.U8 desc[UR14][R24.64+0x178], R3 ;  /* 0x000178031800d986 */ /* 0x0001e8000c10110e */
[----:B------:R0:W-:Y:S01]  /*18570*/  @!P2 STG.E.U8 desc[UR14][R26.64+0x178], R11 ;  /* 0x0001780b1a00a986 */ /* 0x0001e2000c10110e */
[----:B--2---:R-:W-:-:S05]  /*18580*/  FMUL R5, R227, UR20 ;  /* 0x00000014e3057c20 */ /* 0x004fca0008400000 */
[----:B------:R-:W-:-:S05]  /*18590*/  F2FP.SATFINITE.E4M3.F32.PACK_AB_MERGE_C R5, RZ, R5, RZ ;  /* 0x00000005ff05723e */ /* 0x000fca00048070ff */
[----:B------:R0:W-:Y:S02]  /*185a0*/  @!P1 STG.E.U8 desc[UR14][R26.64+0x179], R5 ;  /* 0x000179051a009986 */ /* 0x0001e4000c10110e */
.L_x_417:
[----:B------:R-:W-:Y:S05]  /*185b0*/  BSYNC B0 ;  /* 0x0000000000007941 */ /* 0x000fea0003800000 */
.L_x_31:
[----:B0----5:R-:W2:Y:S04]  /*185c0*/  LDL.LU R3, [R1+0x270] ;  /* 0x0002700001037983 */ /* 0x021ea80000300800 */
[----:B------:R-:W2:Y:S01]  /*185d0*/  LDL.LU R2, [R1+0x274] ;  /* 0x0002740001027983 */ /* 0x000ea20000300800 */
[----:B------:R-:W-:Y:S01]  /*185e0*/  ULDC UR6, c[0x0][0xc] ;  /* 0x0000030000067ab9 */ /* 0x000fe20000000800 */
[----:B------:R-:W-:Y:S01]  /*185f0*/  ULDC UR7, c[0x0][0x10] ;  /* 0x0000040000077ab9 */ /* 0x000fe20000000800 */
[----:B------:R-:W2:Y:S01]  /*18600*/  LDC R5, c[0x0][0x14] ;  /* 0x00000500ff057b82 */ /* 0x000ea20000000800 */
[----:B------:R-:W-:Y:S01]  /*18610*/  UIMAD.WIDE.U32 UR6, UR6, UR7, URZ ;  /* 0x00000007060672a5 */ /* 0x000fe2000f8e003f */
[----:B------:R-:W-:Y:S01]  /*18620*/  PRMT R0, RZ, 0x7610, R0 ;  /* 0x00007610ff007816 */ /* 0x000fe20000000000 */
[----:B------:R-:W-:-:S04]  /*18630*/  UMOV UR9, 0xffffffff ;  /* 0xffffffff00097882 */ /* 0x000fc80000000000 */
[----:B--2---:R-:W-:-:S04]  /*18640*/  IMAD.WIDE.U32 R2, R5, UR6, R2 ;  /* 0x0000000605027c25 */ /* 0x004fc8000f8e0002 */
[----:B------:R-:W-:Y:S01]  /*18650*/  IMAD R5, R5, UR7, RZ ;  /* 0x0000000705057c24 */ /* 0x000fe2000f8e02ff */
[----:B------:R-:W-:Y:S01]  /*18660*/  ULDC.64 UR6, c[0x0][0x650] ;  /* 0x0001940000067ab9 */ /* 0x000fe20000000a00 */
[----:B------:R-:W-:Y:S01]  /*18670*/  IMAD.MOV.U32 R11, RZ, RZ, R2 ;  /* 0x000000ffff0b7224 */ /* 0x000fe200078e0002 */
[----:B------:R-:W-:Y:S01]  /*18680*/  ISETP.GE.U32.AND P0, PT, R2, UR6, PT ;  /* 0x0000000602007c0c */ /* 0x000fe2000bf06070 */
[----:B------:R-:W-:Y:S02]  /*18690*/  IMAD.IADD R13, R3, 0x1, R5 ;  /* 0x00000001030d7824 */ /* 0x000fe400078e0205 */
[----:B------:R-:W-:-:S03]  /*186a0*/  IMAD.MOV.U32 R2, RZ, RZ, -0x1 ;  /* 0xffffffffff027424 */ /* 0x000fc600078e00ff */
[----:B------:R0:W-:Y:S01]  /*186b0*/  STL [R1+0x270], R13 ;  /* 0x0002700d01007387 */ /* 0x0001e20000100800 */
[----:B------:R-:W-:-:S03]  /*186c0*/  ISETP.GE.U32.AND.EX P0, PT, R13, UR7, PT, P0 ;  /* 0x000000070d007c0c */ /* 0x000fc6000bf06100 */
[----:B------:R0:W-:Y:S04]  /*186d0*/  STL [R1+0x274], R11 ;  /* 0x0002740b01007387 */ /* 0x0001e80000100800 */
[----:B------:R0:W-:Y:S06]  /*186e0*/  STL [R1+0x278], R2 ;  /* 0x0002780201007387 */ /* 0x0001ec0000100800 */
[----:B------:R-:W-:Y:S05]  /*186f0*/  @P0 BRA `(.L_x_418) ;  /* 0x0000000400740947 */ /* 0x000fea0003800000 */
[----:B------:R-:W2:Y:S01]  /*18700*/  S2R R8, SR_CTAID.X ;  /* 0x0000000000087919 */ /* 0x000ea20000002500 */
[----:B------:R-:W-:Y:S01]  /*18710*/  ULDC.64 UR18, c[0x0][0x628] ;  /* 0x00018a0000127ab9 */ /* 0x000fe20000000a00 */
[----:B------:R-:W0:Y:S01]  /*18720*/  LDC R9, c[0x0][0x144] ;  /* 0x00005100ff097b82 */ /* 0x000e220000000800 */
[----:B------:R-:W-:Y:S01]  /*18730*/  ULDC UR6, c[0x0][0x150] ;  /* 0x0000540000067ab9 */ /* 0x000fe20000000800 */
[----:B------:R-:W0:Y:S01]  /*18740*/  S2R R12, SR_CTAID.Y ;  /* 0x00000000000c7919 */ /* 0x000e220000002600 */
[----:B------:R-:W-:Y:S01]  /*18750*/  ISETP.NE.U32.AND P0, PT, RZ, UR18, PT ;  /* 0x00000012ff007c0c */ /* 0x000fe2000bf05070 */
[----:B------:R-:W-:Y:S01]  /*18760*/  ULDC UR23, c[0x0][0x630] ;  /* 0x00018c0000177ab9 */ /* 0x000fe20000000800 */
[----:B------:R-:W-:Y:S02]  /*18770*/  R2UR UR16, R11 ;  /* 0x000000000b1072ca */ /* 0x000fe400000e0000 */
[----:B------:R-:W-:Y:S01]  /*18780*/  ISETP.NE.AND.EX P0, PT, RZ, UR19, PT, P0 ;  /* 0x00000013ff007c0c */ /* 0x000fe2000bf05300 */
[----:B------:R-:W0:Y:S01]  /*18790*/  LDC.64 R6, c[0x0][0x620] ;  /* 0x00018800ff067b82 */ /* 0x000e220000000a00 */
[----:B------:R-:W-:-:S02]  /*187a0*/  R2UR UR17, R13 ;  /* 0x000000000d1172ca */ /* 0x000fc400000e0000 */
[----:B--2---:R-:W-:-:S05]  /*187b0*/  I2FP.F32.U32 R0, R8 ;  /* 0x0000000800007245 */ /* 0x004fca0000201000 */
[----:B------:R-:W-:-:S06]  /*187c0*/  FMUL R0, R0, UR6 ;  /* 0x0000000600007c20 */ /* 0x000fcc0008400000 */
[----:B------:R-:W2:Y:S01]  /*187d0*/  F2I.U32.TRUNC.NTZ R0, R0 ;  /* 0x0000000000007305 */ /* 0x000ea2000020f000 */
        /* <DEDUP_REMOVED lines=13> */
.L_x_419:
[----:B------:R-:W-:Y:S01]  /*188b0*/  USHF.R.U64 UR9, UR16, UR23, UR17 ;  /* 0x0000001710097299 */ /* 0x000fe20008001211 */
[----:B------:R-:W5:Y:S01]  /*188c0*/  LDC.64 R20, c[0x0][0x640] ;  /* 0x00019000ff147b82 */ /* 0x000f620000000a00 */
[----:B------:R-:W-:Y:S01]  /*188d0*/  USHF.R.U32.HI UR6, URZ, UR23, UR17 ;  /* 0x000000173f067299 */ /* 0x000fe20008011611 */
[----:B--2---:R-:W-:Y:S02]  /*188e0*/  IMAD.MOV R10, RZ, RZ, -R0 ;  /* 0x000000ffff0a7224 */ /* 0x004fe400078e0a00 */
[----:B0-----:R-:W-:Y:S01]  /*188f0*/  IMAD.MOV.U32 R2, RZ, RZ, R11 ;  /* 0x000000ffff027224 */ /* 0x001fe200078e000b */
[----:B------:R-:W-:Y:S01]  /*18900*/  IADD3 R5, P0, RZ, -UR9, RZ ;  /* 0x80000009ff057c10 */ /* 0x000fe2000ff1e0ff */
[----:B------:R-:W-:Y:S02]  /*18910*/  IMAD R17, R9, R10, R8 ;  /* 0x0000000a09117224 */ /* 0x000fe400078e0208 */
[----:B------:R-:W0:Y:S02]  /*18920*/  LDC R4, c[0x0][0x618] ;  /* 0x00018600ff047b82 */ /* 0x000e240000000800 */
[----:B------:R-:W-:Y:S01]  /*18930*/  IMAD.X R3, RZ, RZ, ~UR6, P0 ;  /* 0x80000006ff037e24 */ /* 0x000fe200080e06ff */
[----:B------:R-:W-:-:S03]  /*18940*/  ULDC UR6, c[0x0][0x154] ;  /* 0x0000550000067ab9 */ /* 0x000fc60000000800 */
[-C--:B------:R-:W-:Y:S02]  /*18950*/  IMAD R0, R3, R6.reuse, RZ ;  /* 0x0000000603007224 */ /* 0x080fe400078e02ff */
[----:B------:R-:W2:Y:S01]  /*18960*/  LDC R14, c[0x0][0x608] ;  /* 0x00018200ff0e7b82 */ /* 0x000ea20000000800 */
[----:B------:R-:W-:Y:S02]  /*18970*/  IMAD.MOV.U32 R3, RZ, RZ, R13 ;  /* 0x000000ffff037224 */ /* 0x000fe400078e000d */
[----:B------:R-:W-:-:S05]  /*18980*/  IMAD.WIDE.U32 R2, R5, R6, R2 ;  /* 0x0000000605027225 */ /* 0x000fca00078e0002 */
[----:B------:R-:W1:Y:S01]  /*18990*/  LDC R18, c[0x0][0x658] ;  /* 0x00019600ff127b82 */ /* 0x000e620000000800 */
[----:B------:R-:W-:Y:S01]  /*189a0*/  IMAD R5, R5, R7, R0 ;  /* 0x0000000705057224 */ /* 0x000fe200078e0200 */
[----:B------:R-:W-:Y:S01]  /*189b0*/  I2FP.F32.U32 R0, R12 ;  /* 0x0000000c00007245 */ /* 0x000fe20000201000 */
[----:B------:R-:W-:Y:S01]  /*189c0*/  IMAD.MOV.U32 R7, RZ, RZ, 0x1 ;  /* 0x00000001ff077424 */ /* 0x000fe200078e00ff */
[----:B-----5:R-:W-:Y:S01]  /*189d0*/  ISETP.NE.U32.AND P0, PT, R20, RZ, PT ;  /* 0x000000ff1400720c */ /* 0x020fe20003f05070 */
[----:B------:R-:W-:Y:S02]  /*189e0*/  IMAD.IADD R3, R3, 0x1, R5 ;  /* 0x0000000103037824 */ /* 0x000fe400078e0205 */
[----:B------:R-:W-:Y:S01]  /*189f0*/  FMUL R0, R0, UR6 ;  /* 0x0000000600007c20 */ /* 0x000fe20008400000 */
[----:B------:R-:W3:Y:S01]  /*18a00*/  LDC R15, c[0x0][0x148] ;  /* 0x00005200ff0f7b82 */ /* 0x000ee20000000800 */
[----:B------:R-:W-:Y:S01]  /*18a10*/  ISETP.NE.AND.EX P0, PT, R21, RZ, PT, P0 ;  /* 0x000000ff1500720c */ /* 0x000fe20003f05300 */
[----:B------:R-:W-:Y:S01]  /*18a20*/  IMAD.MOV.U32 R5, RZ, RZ, -0x1 ;  /* 0xffffffffff057424 */ /* 0x000fe200078e00ff */
[-CC-:B0-----:R-:W-:Y:S01]  /*18a30*/  SHF.R.U64 R10, R2, R4.reuse, R3.reuse ;  /* 0x00000004020a7219 */ /* 0x181fe20000001203 */
[----:B------:R0:W0:Y:S01]  /*18a40*/  F2I.U32.TRUNC.NTZ R13, R0 ;  /* 0x00000000000d7305 */ /* 0x000022000020f000 */
[----:B------:R-:W-:-:S03]  /*18a50*/  SHF.R.U32.HI R3, RZ, R4, R3 ;  /* 0x00000004ff037219 */ /* 0x000fc60000011603 */
[----:B------:R-:W0:Y:S01]  /*18a60*/  LDC R16, c[0x0][0x600] ;  /* 0x00018000ff107b82 */ /* 0x000e220000000800 */
[-CC-:B--2---:R-:W-:Y:S02]  /*18a70*/  SHF.R.U64 R8, R10, R14.reuse, R3.reuse ;  /* 0x0000000e0a087219 */ /* 0x184fe40000001203 */
[----:B------:R-:W-:-:S05]  /*18a80*/  SHF.R.U32.HI R3, RZ, R14, R3 ;  /* 0x0000000eff037219 */ /* 0x000fca0000011603 */
[----:B------:R-:W2:Y:S01]  /*18a90*/  LDC R22, c[0x0][0x648] ;  /* 0x00019200ff167b82 */ /* 0x000ea20000000800 */
[-CC-:B-1----:R-:W-:Y:S02]  /*18aa0*/  SHF.R.U64 R11, R8, R18.reuse, R3.reuse ;  /* 0x00000012080b7219 */ /* 0x182fe40000001203 */
[-C--:B------:R-:W-:Y:S02]  /*18ab0*/  SHF.L.U32 R5, R5, R18.reuse, RZ ;  /* 0x0000001205057219 */ /* 0x080fe400000006ff */
[-C--:B------:R-:W-:Y:S01]  /*18ac0*/  SHF.R.U32.HI R3, RZ, R18.reuse, R3 ;  /* 0x00000012ff037219 */ /* 0x080fe20000011603 */
[----:B------:R-:W-:Y:S01]  /*18ad0*/  IMAD.MOV.U32 R2, RZ, RZ, R11 ;  /* 0x000000ffff027224 */ /* 0x000fe200078e000b */
[----:B------:R-:W-:Y:S01]  /*18ae0*/  SHF.L.U32 R34, R7, R18, RZ ;  /* 0x0000001207227219 */ /* 0x000fe200000006ff */
[----:B------:R-:W1:Y:S01]  /*18af0*/  LDC R23, c[0x0][0x638] ;  /* 0x00018e00ff177b82 */ /* 0x000e620000000800 */
[----:B------:R-:W-:-:S07]  /*18b00*/  LOP3.LUT R19, RZ, R5, RZ, 0x33, !PT ;  /* 0x00000005ff137212 */ /* 0x000fce00078e33ff */
[----:B----4-:R-:W4:Y:S01]  /*18b10*/  LDC R24, c[0x0][0x610] ;  /* 0x00018400ff187b82 */ /* 0x010f220000000800 */
[----:B------:R-:W-:Y:S05]  /*18b20*/  @!P0 BRA `(.L_x_420) ;  /* 0x0000000000288947 */ /* 0x000fea0003800000 */
[----:B0-----:R-:W0:Y:S02]  /*18b30*/  LDC R0, c[0x0][0x64c] ;  /* 0x00019300ff007b82 */ /* 0x001e240000000800 */
[----:B0-----:R-:W-:-:S05]  /*18b40*/  IADD3 R7, P0, R11, R0, RZ ;  /* 0x000000000b077210 */ /* 0x001fca0007f1e0ff */
        /* <DEDUP_REMOVED lines=8> */
.L_x_420:
[----:B0-2---:R-:W-:Y:S01]  /*18bd0*/  SHF.R.U64 R0, R2, R22, R3 ;  /* 0x0000001602007219 */ /* 0x005fe20000001203 */
[----:B------:R-:W-:Y:S01]  /*18be0*/  VIADD R5, R16, 0xffffffff ;  /* 0xffffffff10057836 */ /* 0x000fe20000000000 */
[----:B------:R-:W-:Y:S01]  /*18bf0*/  LOP3.LUT R3, R8, R19, RZ, 0xc0, !PT ;  /* 0x0000001308037212 */ /* 0x000fe200078ec0ff */
[----:B------:R-:W-:Y:S02]  /*18c00*/  IMAD.MOV R13, RZ, RZ, -R13 ;  /* 0x000000ffff0d7224 */ /* 0x000fe400078e0a0d */
[----:B------:R-:W-:Y:S02]  /*18c10*/  IMAD.MOV R2, RZ, RZ, -R0 ;  /* 0x000000ffff027224 */ /* 0x000fe400078e0a00 */
[----:B------:R-:W-:Y:S01]  /*18c20*/  IMAD R34, R34, R0, R3 ;  /* 0x0000000022227224 */ /* 0x000fe200078e0203 */
[----:B------:R-:W-:Y:S01]  /*18c30*/  LOP3.LUT R3, R10, R5, RZ, 0xc0, !PT ;  /* 0x000000050a037212 */ /* 0x000fe200078ec0ff */
[----:B---3--:R-:W-:Y:S02]  /*18c40*/  @P3 IMAD R17, R15, R13, R12 ;  /* 0x0000000d0f113224 */ /* 0x008fe400078e020c */
[----:B-1----:R-:W-:-:S02]  /*18c50*/  IMAD R0, R2, R23, R11 ;  /* 0x0000001702007224 */ /* 0x002fc400078e020b */
[----:B------:R-:W-:Y:S02]  /*18c60*/  IMAD.MOV.U32 R2, RZ, RZ, 0x1 ;  /* 0x00000001ff027424 */ /* 0x000fe400078e00ff */
[----:B----4-:R-:W-:Y:S02]  /*18c70*/  IMAD R34, R34, R24, R17 ;  /* 0x0000001822227224 */ /* 0x010fe400078e0211 */
[----:B------:R-:W-:Y:S01]  /*18c80*/  IMAD R3, R0, R16, R3 ;  /* 0x0000001000037224 */ /* 0x000fe200078e0203 */
[----:B------:R-:W-:-:S04]  /*18c90*/  PRMT R0, R2, 0x7610, R0 ;  /* 0x0000761002007816 */ /* 0x000fc80000000000 */
[----:B------:R-:W-:Y:S02]  /*18ca0*/  SEL R2, R3, R34, !P3 ;  /* 0x0000002203027207 */ /* 0x000fe40005800000 */
[----:B------:R-:W-:-:S03]  /*18cb0*/  SEL R34, R34, R3, !P3 ;  /* 0x0000000322227207 */ /* 0x000fc60005800000 */
[----:B------:R2:W-:Y:S04]  /*18cc0*/  STL [R1+0x278], R2 ;  /* 0x0002780201007387 */ /* 0x0005e80000100800 */
.L_x_418:
[----:B------:R0:W-:Y:S01]  /*18cd0*/  STL [R1+0x27c], R34 ;  /* 0x00027c2201007387 */ /* 0x0001e20000100800 */
[----:B------:R-:W-:-:S13]  /*18ce0*/  LOP3.LUT P0, RZ, R0, 0xff, RZ, 0xc0, !PT ;  /* 0x000000ff00ff7812 */ /* 0x000fda000780c0ff */
[----:B0-----:R-:W-:Y:S05]  /*18cf0*/  @P0 BRA `(.L_x_421) ;  /* 0xfffffe8000c40947 */ /* 0x001fea000383ffff */
[----:B------:R-:W-:Y:S05]  /*18d00*/  EXIT ;  /* 0x000000000000794d */ /* 0x000fea0003800000 */
.L_x_3:
[----:B------:R-:W2:Y:S01]  /*18d10*/  LDL R15, [R1+0x274] ;  /* 0x00027400010f7983 */ /* 0x000ea20000100800 */
[----:B------:R-:W-:-:S03]  /*18d20*/  ULDC.64 UR4, c[0x0][0x650] ;  /* 0x0001940000047ab9 */ /* 0x000fc60000000a00 */
[----:B------:R-:W3:Y:S01]  /*18d30*/  LDL R18, [R1+0x270] ;  /* 0x0002700001127983 */ /* 0x000ee20000100800 */
[----:B------:R-:W-:Y:S01]  /*18d40*/  PRMT R0, RZ, 0x7610, R0 ;  /* 0x00007610ff007816 */ /* 0x000fe20000000000 */
[----:B------:R-:W-:Y:S02]  /*18d50*/  IMAD.MOV.U32 R4, RZ, RZ, -0x1 ;  /* 0xffffffffff047424 */ /* 0x000fe400078e00ff */
[----:B------:R-:W-:Y:S02]  /*18d60*/  IMAD.MOV.U32 R5, RZ, RZ, -0x1 ;  /* 0xffffffffff057424 */ /* 0x000fe400078e00ff */
[----:B------:R-:W-:Y:S01]  /*18d70*/  IMAD.MOV.U32 R6, RZ, RZ, -0x1 ;  /* 0xffffffffff067424 */ /* 0x000fe200078e00ff */
[----:B--2---:R-:W-:-:S04]  /*18d80*/  ISETP.GE.U32.AND P0, PT, R15, UR4, PT ;  /* 0x000000040f007c0c */ /* 0x004fc8000bf06070 */
[----:B---3--:R-:W-:-:S13]  /*18d90*/  ISETP.GE.U32.AND.EX P0, PT, R18, UR5, PT, P0 ;  /* 0x0000000512007c0c */ /* 0x008fda000bf06100 */
[----:B------:R-:W-:Y:S05]  /*18da0*/  @P0 BRA `(.L_x_422) ;  /* 0x0000000400640947 */ /* 0x000fea0003800000 */
[----:B------:R-:W0:Y:S01]  /*18db0*/  LDC.64 R12, c[0x0][0x628] ;  /* 0x00018a00ff0c7b82 */ /* 0x000e220000000a00 */
[----:B------:R-:W-:Y:S02]  /*18dc0*/  IMAD.MOV.U32 R8, RZ, RZ, R15 ;  /* 0x000000ffff087224 */ /* 0x000fe400078e000f */
[----:B------:R-:W-:-:S05]  /*18dd0*/  IMAD.MOV.U32 R9, RZ, RZ, R18 ;  /* 0x000000ffff097224 */ /* 0x000fca00078e0012 */
[----:B------:R-:W1:Y:S08]  /*18de0*/  LDC R14, c[0x0][0x630] ;  /* 0x00018c00ff0e7b82 */ /* 0x000e700000000800 */
[----:B------:R-:W2:Y:S01]  /*18df0*/  LDC.64 R16, c[0x0][0x620] ;  /* 0x00018800ff107b82 */ /* 0x000ea20000000a00 */
[----:B0-----:R-:W-:-:S04]  /*18e00*/  ISETP.NE.U32.AND P0, PT, R12, RZ, PT ;  /* 0x000000ff0c00720c */ /* 0x001fc80003f05070 */
[----:B------:R-:W-:-:S13]  /*18e10*/  ISETP.NE.AND.EX P0, PT, R13, RZ, PT, P0 ;  /* 0x000000ff0d00720c */ /* 0x000fda0003f05300 */
[----:B-12---:R-:W-:Y:S05]  /*18e20*/  @!P0 BRA `(.L_x_423) ;  /* 0x0000000000288947 */ /* 0x006fea0003800000 */
[----:B------:R-:W0:Y:S02]  /*18e30*/  LDC R0, c[0x0][0x634] ;  /* 0x00018d00ff007b82 */ /* 0x000e240000000800 */
        /* <DEDUP_REMOVED lines=9> */
.L_x_423:
[-CC-:B------:R-:W-:Y:S01]  /*18ed0*/  SHF.R.U64 R11, R8, R14.reuse, R9.reuse ;  /* 0x0000000e080b7219 */ /* 0x180fe20000001209 */
[----:B------:R-:W0:Y:S01]  /*18ee0*/  LDC R6, c[0x0][0x618] ;  /* 0x00018600ff067b82 */ /* 0x000e220000000800 */
[----:B------:R-:W-:Y:S01]  /*18ef0*/  SHF.R.U32.HI R0, RZ, R14, R9 ;  /* 0x0000000eff007219 */ /* 0x000fe20000011609 */
[----:B------:R-:W-:Y:S01]  /*18f00*/  ULDC UR4, c[0x0][0x150] ;  /* 0x0000540000047ab9 */ /* 0x000fe20000000800 */
[----:B------:R-:W-:Y:S01]  /*18f10*/  IADD3 R3, P0, RZ, -R11, RZ ;  /* 0x8000000bff037210 */ /* 0x000fe20007f1e0ff */
[----:B------:R-:W-:Y:S01]  /*18f20*/  IMAD.MOV.U32 R4, RZ, RZ, R15 ;  /* 0x000000ffff047224 */ /* 0x000fe200078e000f */
[----:B------:R-:W-:Y:S01]  /*18f30*/  I2FP.F32.U32 R8, R2 ;  /* 0x0000000200087245 */ /* 0x000fe20000201000 */
[----:B------:R-:W-:Y:S02]  /*18f40*/  IMAD.MOV.U32 R5, RZ, RZ, R18 ;  /* 0x000000ffff057224 */ /* 0x000fe400078e0012 */
[----:B------:R-:W1:Y:S01]  /*18f50*/  LDC.64 R20, c[0x0][0x640] ;  /* 0x00019000ff147b82 */ /* 0x000e620000000a00 */
[----:B------:R-:W-:-:S02]  /*18f60*/  IMAD.X R7, RZ, RZ, ~R0, P0 ;  /* 0x000000ffff077224 */ /* 0x000fc400000e0e00 */
[----:B------:R-:W-:Y:S01]  /*18f70*/  FMUL R9, R8, UR4 ;  /* 0x0000000408097c20 */ /* 0x000fe20008400000 */
[----:B------:R-:W-:Y:S01]  /*18f80*/  IMAD.WIDE.U32 R4, R3, R16, R4 ;  /* 0x0000001003047225 */ /* 0x000fe200078e0004 */
[----:B------:R-:W-:-:S03]  /*18f90*/  ULDC UR4, c[0x0][0x154] ;  /* 0x0000550000047ab9 */ /* 0x000fc60000000800 */
[----:B------:R-:W-:Y:S01]  /*18fa0*/  IMAD R0, R7, R16, RZ ;  /* 0x0000001007007224 */ /* 0x000fe200078e02ff */
[----:B------:R-:W2:Y:S01]  /*18fb0*/  LDC R13, c[0x0][0x144] ;  /* 0x00005100ff0d7b82 */ /* 0x000ea20000000800 */
[----:B------:R-:W3:Y:S02]  /*18fc0*/  F2I.U32.TRUNC.NTZ R9, R9 ;  /* 0x0000000900097305 */ /* 0x000ee4000020f000 */
[----:B------:R-:W-:-:S04]  /*18fd0*/  IMAD R3, R3, R17, R0 ;  /* 0x0000001103037224 */ /* 0x000fc800078e0200 */
[----:B------:R-:W-:Y:S01]  /*18fe0*/  IMAD.IADD R3, R5, 0x1, R3 ;  /* 0x0000000105037824 */ /* 0x000fe200078e0203 */
[----:B------:R-:W4:Y:S04]  /*18ff0*/  LDC R12, c[0x0][0x608] ;  /* 0x00018200ff0c7b82 */ /* 0x000f280000000800 */
[----:B0-----:R-:W-:Y:S02]  /*19000*/  SHF.R.U64 R8, R4, R6, R3 ;  /* 0x0000000604087219 */ /* 0x001fe40000001203 */
[----:B------:R-:W-:Y:S02]  /*19010*/  I2FP.F32.U32 R4, R10 ;  /* 0x0000000a00047245 */ /* 0x000fe40000201000 */
[----:B------:R-:W0:Y:S01]  /*19020*/  LDC R7, c[0x0][0x658] ;  /* 0x00019600ff077b82 */ /* 0x000e220000000800 */
[----:B-1----:R-:W-:Y:S01]  /*19030*/  ISETP.NE.U32.AND P0, PT, R20, RZ, PT ;  /* 0x000000ff1400720c */ /* 0x002fe20003f05070 */
[----:B---3--:R-:W-:Y:S01]  /*19040*/  IMAD.MOV R0, RZ, RZ, -R9 ;  /* 0x000000ffff007224 */ /* 0x008fe200078e0a09 */
[----:B------:R-:W-:Y:S01]  /*19050*/  SHF.R.U32.HI R3, RZ, R6, R3 ;  /* 0x00000006ff037219 */ /* 0x000fe20000011603 */
[----:B------:R-:W-:Y:S01]  /*19060*/  FMUL R4, R4, UR4 ;  /* 0x0000000404047c20 */ /* 0x000fe20008400000 */
[----:B------:R-:W-:Y:S01]  /*19070*/  ISETP.NE.AND.EX P0, PT, R21, RZ, PT, P0 ;  /* 0x000000ff1500720c */ /* 0x000fe20003f05300 */
[----:B------:R-:W-:-:S02]  /*19080*/  IMAD.MOV.U32 R6, RZ, RZ, -0x1 ;  /* 0xffffffffff067424 */ /* 0x000fc400078e00ff */
[----:B------:R-:W1:Y:S01]  /*19090*/  LDC R17, c[0x0][0x148] ;  /* 0x00005200ff117b82 */ /* 0x000e620000000800 */
[----:B--2---:R-:W-:Y:S02]  /*190a0*/  IMAD R19, R13, R0, R2 ;  /* 0x000000000d137224 */ /* 0x004fe400078e0202 */
[----:B------:R-:W-:-:S05]  /*190b0*/  IMAD.MOV.U32 R2, RZ, RZ, 0x1 ;  /* 0x00000001ff027424 */ /* 0x000fca00078e00ff */
[----:B------:R-:W2:Y:S01]  /*190c0*/  LDC R14, c[0x0][0x600] ;  /* 0x00018000ff0e7b82 */ /* 0x000ea20000000800 */
[-CC-:B----4-:R-:W-:Y:S02]  /*190d0*/  SHF.R.U64 R13, R8, R12.reuse, R3.reuse ;  /* 0x0000000c080d7219 */ /* 0x190fe40000001203 */
[----:B------:R-:W-:Y:S02]  /*190e0*/  SHF.R.U32.HI R0, RZ, R12, R3 ;  /* 0x0000000cff007219 */ /* 0x000fe40000011603 */
[----:B------:R3:W4:Y:S03]  /*190f0*/  F2I.U32.TRUNC.NTZ R12, R4 ;  /* 0x00000004000c7305 */ /* 0x000726000020f000 */
[----:B------:R-:W1:Y:S01]  /*19100*/  LDC R16, c[0x0][0x648] ;  /* 0x00019200ff107b82 */ /* 0x000e620000000800 */
[-C--:B0-----:R-:W-:Y:S02]  /*19110*/  SHF.R.U64 R15, R13, R7.reuse, R0 ;  /* 0x000000070d0f7219 */ /* 0x081fe40000001200 */
[----:B------:R-:W-:-:S02]  /*19120*/  SHF.L.U32 R6, R6, R7, RZ ;  /* 0x0000000706067219 */ /* 0x000fc400000006ff */
[-C--:B------:R-:W-:Y:S01]  /*19130*/  SHF.L.U32 R22, R2, R7.reuse, RZ ;  /* 0x0000000702167219 */ /* 0x080fe200000006ff */
[----:B------:R-:W-:Y:S01]  /*19140*/  IMAD.MOV.U32 R2, RZ, RZ, R15 ;  /* 0x000000ffff027224 */ /* 0x000fe200078e000f */
[----:B------:R-:W-:Y:S01]  /*19150*/  SHF.R.U32.HI R3, RZ, R7, R0 ;  /* 0x00000007ff037219 */ /* 0x000fe20000011600 */
[----:B------:R-:W0:Y:S01]  /*19160*/  LDC R18, c[0x0][0x638] ;  /* 0x00018e00ff127b82 */ /* 0x000e220000000800 */
[----:B------:R-:W-:-:S07]  /*19170*/  LOP3.LUT R24, RZ, R6, RZ, 0x33, !PT ;  /* 0x00000006ff187212 */ /* 0x000fce00078e33ff */
[----:B------:R-:W0:Y:S01]  /*19180*/  LDC R23, c[0x0][0x610] ;  /* 0x00018400ff177b82 */ /* 0x000e220000000800 */
[----:B---34-:R-:W-:Y:S05]  /*19190*/  @!P0 BRA `(.L_x_424) ;  /* 0x0000000000288947 */ /* 0x018fea0003800000 */
[----:B------:R-:W3:Y:S02]  /*191a0*/  LDC R0, c[0x0][0x64c] ;  /* 0x00019300ff007b82 */ /* 0x000ee40000000800 */
[----:B---3--:R-:W-:-:S05]  /*191b0*/  IADD3 R7, P0, R15, R0, RZ ;  /* 0x000000000f077210 */ /* 0x008fca0007f1e0ff */
        /* <DEDUP_REMOVED lines=8> */
.L_x_424:
[----:B-1----:R-:W-:Y:S01]  /*19240*/  SHF.R.U64 R3, R2, R16, R3 ;  /* 0x0000001002037219 */ /* 0x002fe20000001203 */
[----:B--2---:R-:W-:Y:S01]  /*19250*/  VIADD R5, R14, 0xffffffff ;  /* 0xffffffff0e057836 */ /* 0x004fe20000000000 */
[----:B------:R-:W-:Y:S01]  /*19260*/  LOP3.LUT R0, R13, R24, RZ, 0xc0, !PT ;  /* 0x000000180d007212 */ /* 0x000fe200078ec0ff */
[----:B------:R-:W-:Y:S02]  /*19270*/  IMAD.MOV R12, RZ, RZ, -R12 ;  /* 0x000000ffff0c7224 */ /* 0x000fe400078e0a0c */
[----:B------:R-:W-:Y:S02]  /*19280*/  IMAD.MOV R2, RZ, RZ, -R3 ;  /* 0x000000ffff027224 */ /* 0x000fe400078e0a03 */
[----:B------:R-:W-:Y:S01]  /*19290*/  IMAD R4, R22, R3, R0 ;  /* 0x0000000316047224 */ /* 0x000fe200078e0200 */
[----:B------:R-:W-:Y:S01]  /*192a0*/  LOP3.LUT R3, R8, R5, RZ, 0xc0, !PT ;  /* 0x0000000508037212 */ /* 0x000fe200078ec0ff */
[----:B------:R-:W-:Y:S02]  /*192b0*/  @P3 IMAD R19, R17, R12, R10 ;  /* 0x0000000c11133224 */ /* 0x000fe400078e020a */
[----:B0-----:R-:W-:-:S02]  /*192c0*/  IMAD R0, R2, R18, R15 ;  /* 0x0000001202007224 */ /* 0x001fc400078e020f */
[----:B------:R-:W-:Y:S02]  /*192d0*/  IMAD R4, R4, R23, R19 ;  /* 0x0000001704047224 */ /* 0x000fe400078e0213 */
[----:B------:R-:W-:Y:S02]  /*192e0*/  IMAD R3, R0, R14, R3 ;  /* 0x0000000e00037224 */ /* 0x000fe400078e0203 */
[----:B------:R-:W-:Y:S02]  /*192f0*/  IMAD.MOV.U32 R2, RZ, RZ, 0x1 ;  /* 0x00000001ff027424 */ /* 0x000fe400078e00ff */
[----:B------:R-:W-:Y:S01]  /*19300*/  IMAD.MOV.U32 R6, RZ, RZ, R11 ;  /* 0x000000ffff067224 */ /* 0x000fe200078e000b */
[----:B------:R-:W-:Y:S02]  /*19310*/  SEL R5, R3, R4, !P3 ;  /* 0x0000000403057207 */ /* 0x000fe40005800000 */
[----:B------:R-:W-:Y:S02]  /*19320*/  PRMT R0, R2, 0x7610, R0 ;  /* 0x0000761002007816 */ /* 0x000fe40000000000 */
[----:B------:R-:W-:-:S07]  /*19330*/  SEL R4, R4, R3, !P3 ;  /* 0x0000000304047207 */ /* 0x000fce0005800000 */
.L_x_422:
[----:B------:R-:W-:-:S08]  /*19340*/  NOP ;  /* 0x0000000000007918 */ /* 0x000fd00000000000 */
[----:B------:R-:W0:-:S00]  /*19350*/  USETMAXREG.DEALLOC.CTAPOOL 0x28 ;  /* 0x00000028000079c8 */ /* 0x000e0000080e0500 */
[----:B------:R-:W-:-:S13]  /*19360*/  ISETP.NE.AND P0, PT, RZ, UR8, PT ;  /* 0x00000008ff007c0c */ /* 0x000fda000bf05270 */
[----:B------:R-:W-:Y:S05]  /*19370*/  @P0 EXIT ;  /* 0x000000000000094d */ /* 0x000fea0003800000 */
[----:B0-----:R-:W-:Y:S01]  /*19380*/  LOP3.LUT P0, RZ, R0, 0xff, RZ, 0xc0, !PT ;  /* 0x000000ff00ff7812 */ /* 0x001fe2000780c0ff */
[----:B------:R-:W-:Y:S02]  /*19390*/  IMAD.MOV.U32 R0, RZ, RZ, 0x1 ;  /* 0x00000001ff007424 */ /* 0x000fe400078e00ff */
[----:B------:R-:W-:-:S10]  /*193a0*/  IMAD.MOV.U32 R10, RZ, RZ, RZ ;  /* 0x000000ffff0a7224 */ /* 0x000fd400078e00ff */
[----:B------:R-:W-:Y:S05]  /*193b0*/  @!P0 BRA `(.L_x_425) ;  /* 0x0000000c004c8947 */ /* 0x000fea0003800000 */
[----:B------:R-:W0:Y:S01]  /*193c0*/  LDC R0, c[0x0][0x28c] ;  /* 0x0000a300ff007b82 */ /* 0x000e220000000800 */
[----:B------:R-:W1:Y:S01]  /*193d0*/  S2R R2, SR_TID.X ;  /* 0x0000000000027919 */ /* 0x000e620000002100 */
[----:B------:R-:W-:Y:S01]  /*193e0*/  ULDC UR5, c[0x0][0x658] ;  /* 0x0001960000057ab9 */ /* 0x000fe20000000800 */
[----:B------:R-:W-:Y:S01]  /*193f0*/  UMOV UR7, 0xffffffff ;  /* 0xffffffff00077882 */ /* 0x000fe20000000000 */
[----:B------:R-:W-:Y:S01]  /*19400*/  ULDC UR6, c[0x0][0xc] ;  /* 0x0000030000067ab9 */ /* 0x000fe20000000800 */
[----:B------:R-:W-:Y:S01]  /*19410*/  USHF.L.U32 UR9, UR7, UR5, URZ ;  /* 0x0000000507097299 */ /* 0x000fe2000800063f */
[----:B------:R-:W-:Y:S01]  /*19420*/  BSSY B0, `(.L_x_425) ;  /* 0x00000cc000007945 */ /* 0x000fe20003800000 */
[----:B------:R-:W-:Y:S01]  /*19430*/  UMOV UR8, 0x1 ;  /* 0x0000000100087882 */ /* 0x000fe20000000000 */
[----:B------:R-:W-:Y:S01]  /*19440*/  ULDC UR7, c[0x0][0x10] ;  /* 0x0000040000077ab9 */ /* 0x000fe20000000800 */
[----:B------:R-:W-:Y:S01]  /*19450*/  USHF.L.U32 UR5, UR8, UR5, URZ ;  /* 0x0000000508057299 */ /* 0x000fe2000800063f */
[----:B------:R-:W-:Y:S01]  /*19460*/  IMAD.MOV.U32 R12, RZ, RZ, 0x1 ;  /* 0x00000001ff0c7424 */ /* 0x000fe200078e00ff */
[----:B------:R-:W-:Y:S01]  /*19470*/  UIMAD.WIDE.U32 UR6, UR6, UR7, URZ ;  /* 0x00000007060672a5 */ /* 0x000fe2000f8e003f */
[----:B------:R-:W-:Y:S01]  /*19480*/  IMAD.MOV.U32 R10, RZ, RZ, RZ ;  /* 0x000000ffff0a7224 */ /* 0x000fe200078e00ff */
[----:B------:R-:W-:Y:S01]  /*19490*/  ULDC UR8, c[0x0][0x14] ;  /* 0x0000050000087ab9 */ /* 0x000fe20000000800 */
[----:B------:R-:W-:Y:S01]  /*194a0*/  ULDC UR4, c[0x0][0x600] ;  /* 0x0001800000047ab9 */ /* 0x000fe20000000800 */
[----:B------:R-:W-:-:S02]  /*194b0*/  UIMAD.WIDE.U32 UR22, UR6, UR8, URZ ;  /* 0x00000008061672a5 */ /* 0x000fc4000f8e003f */
[----:B------:R-:W-:Y:S02]  /*194c0*/  UIMAD UR16, UR7, UR8, URZ ;  /* 0x00000008071072a4 */ /* 0x000fe4000f8e023f */
[----:B------:R-:W-:Y:S02]  /*194d0*/  ULOP3.LUT UR21, UR13, 0x2, URZ, 0xfc, !UPT ;  /* 0x000000020d157892 */ /* 0x000fe4000f8efc3f */
[----:B------:R-:W-:Y:S02]  /*194e0*/  UIADD3 UR4, UR4, -0x1, URZ ;  /* 0xffffffff04047890 */ /* 0x000fe4000fffe03f */
[----:B------:R-:W-:Y:S01]  /*194f0*/  ULOP3.LUT UR19, URZ, UR9, URZ, 0x33, !UPT ;  /* 0x000000093f137292 */ /* 0x000fe2000f8e333f */
[----:B0-----:R-:W-:Y:S01]  /*19500*/  VIADD R0, R0, 0x7f ;  /* 0x0000007f00007836 */ /* 0x001fe20000000000 */
[----:B------:R-:W-:Y:S01]  /*19510*/  UIADD3 UR16, UR23, UR16, URZ ;  /* 0x0000001017107290 */ /* 0x000fe2000fffe03f */
[----:B------:R-:W-:-:S03]  /*19520*/  ULDC.64 UR24, c[0x0][0x198] ;  /* 0x0000660000187ab9 */ /* 0x000fc60000000a00 */
[----:B------:R-:W-:-:S04]  /*19530*/  SHF.R.S32.HI R3, RZ, 0x1f, R0 ;  /* 0x0000001fff037819 */ /* 0x000fc80000011400 */
[----:B------:R-:W-:Y:S01]  /*19540*/  LEA.HI R3, R3, R0, RZ, 0x7 ;  /* 0x0000000003037211 */ /* 0x000fe200078f38ff */
[----:B------:R-:W-:Y:S01]  /*19550*/  IMAD.MOV.U32 R0, RZ, RZ, 0x1 ;  /* 0x00000001ff007424 */ /* 0x000fe200078e00ff */
[C---:B-1----:R-:W-:Y:S02]  /*19560*/  LOP3.LUT P2, RZ, R2.reuse, 0x7f, RZ, 0xc0, !PT ;  /* 0x0000007f02ff7812 */ /* 0x042fe4000784c0ff */
[----:B------:R-:W-:Y:S02]  /*19570*/  SHF.R.S32.HI R9, RZ, 0x7, R3 ;  /* 0x00000007ff097819 */ /* 0x000fe40000011403 */
[----:B------:R-:W-:-:S03]  /*19580*/  LOP3.LUT P0, RZ, R2, 0x1f, RZ, 0xc0, !PT ;  /* 0x0000001f02ff7812 */ /* 0x000fc6000780c0ff */
[----:B------:R-:W-:Y:S01]  /*19590*/  VIADD R8, R9, 0x1 ;  /* 0x0000000109087836 */ /* 0x000fe20000000000 */
[----:B------:R-:W-:-:S13]  /*195a0*/  PLOP3.LUT P0, PT, P0, P2, PT, 0x8a, 0x0 ;  /* 0x000000000000781c */ /* 0x000fda0000705172 */
.L_x_437:
[----:B------:R-:W-:-:S03]  /*195b0*/  UMOV UR6, 0xffffffff ;  /* 0xffffffff00067882 */ /* 0x000fc60000000000 */
[----:B------:R-:W-:Y:S05]  /*195c0*/  BRA.DIV UR6, `(.L_x_426) ;  /* 0x0000000e06a07947 */ /* 0x000fea000b800000 */
[----:B------:R-:W-:-:S13]  /*195d0*/  ELECT P1, URZ, PT ;  /* 0x00000000003f782f */ /* 0x000fda0003820000 */
.L_x_447:
[----:B------:R-:W0:Y:S01]  /*195e0*/  LDC R2, c[0x0][0x28c] ;  /* 0x0000a300ff027b82 */ /* 0x000e220000000800 */
[----:B------:R-:W-:Y:S01]  /*195f0*/  BSSY B1, `(.L_x_427) ;  /* 0x0000038000017945 */ /* 0x000fe20003800000 */
[----:B0-----:R-:W-:-:S13]  /*19600*/  ISETP.LT.OR P1, PT, R2, 0x1, !P1 ;  /* 0x000000010200780c */ /* 0x001fda0004f21670 */
[----:B------:R-:W-:Y:S05]  /*19610*/  @P1 BRA `(.L_x_428) ;  /* 0x0000000000d41947 */ /* 0x000fea0003800000 */
[----:B------:R-:W-:Y:S02]  /*19620*/  IMAD.SHL.U32 R13, R4, 0x80, RZ ;  /* 0x00000080040d7824 */ /* 0x000fe400078e00ff */
[----:B------:R-:W-:Y:S02]  /*19630*/  IMAD R11, R5, 0x180, RZ ;  /* 0x00000180050b7824 */ /* 0x000fe400078e02ff */
[----:B------:R-:W-:Y:S02]  /*19640*/  IMAD.MOV.U32 R16, RZ, RZ, RZ ;  /* 0x000000ffff107224 */ /* 0x000fe400078e00ff */
[----:B------:R-:W-:Y:S02]  /*19650*/  IMAD.MOV.U32 R2, RZ, RZ, R8 ;  /* 0x000000ffff027224 */ /* 0x000fe400078e0008 */
[----:B------:R-:W-:Y:S02]  /*19660*/  IMAD.MOV.U32 R3, RZ, RZ, R0 ;  /* 0x000000ffff037224 */ /* 0x000fe400078e0000 */
[----:B------:R-:W-:-:S07]  /*19670*/  IMAD.MOV.U32 R4, RZ, RZ, R10 ;  /* 0x000000ffff047224 */ /* 0x000fce00078e000a */
.L_x_432:
[----:B------:R-:W0:Y:S01]  /*19680*/  S2R R14, SR_CgaCtaId ;  /* 0x00000000000e7919 */ /* 0x000e220000008800 */
[----:B------:R-:W-:Y:S01]  /*19690*/  MOV R5, 0x400 ;  /* 0x0000040000057802 */ /* 0x000fe20000000f00 */
[----:B------:R-:W1:Y:S03]  /*196a0*/  @!P2 LDC R7, c[0x0][0x500] ;  /* 0x00014000ff07ab82 */ /* 0x000e660000000800 */
[----:B0-----:R-:W-:Y:S02]  /*196b0*/  LEA R15, R14, R5, 0x18 ;  /* 0x000000050e0f7211 */ /* 0x001fe400078ec0ff */
[----:B------:R-:W-:-:S03]  /*196c0*/  SHF.L.U32 R5, R3, 0x1f, RZ ;  /* 0x0000001f03057819 */ /* 0x000fc600000006ff */
[----:B------:R-:W-:-:S04]  /*196d0*/  IMAD R14, R4, 0x8, R15 ;  /* 0x00000008040e7824 */ /* 0x000fc800078e020f */
[----:B------:R-:W0:Y:S02]  /*196e0*/  SYNCS.PHASECHK.TRANS64.TRYWAIT P1, [R14+URZ+0x18], R5 ;  /* 0x000018050e0075a7 */ /* 0x000e24000802017f */
[----:B01----:R-:W-:Y:S05]  /*196f0*/  @!P1 BRA `(.L_x_429) ;  /* 0x0000000c00749947 */ /* 0x003fea0003800000 */
.L_x_448:
[----:B------:R-:W-:Y:S01]  /*19700*/  UPRMT UR6, UR21, 0x9910, URZ ;  /* 0x0000991015067896 */ /* 0x000fe2000800003f */
[----:B------:R1:W-:Y:S03]  /*19710*/  @!P2 SYNCS.ARRIVE.TRANS64 RZ, [R14+URZ], R7 ;  /* 0x000000070effa9a7 */ /* 0x0003e6000800003f */
[----:B------:R-:W-:-:S06]  /*19720*/  UISETP.NE.AND UP0, UPT, UR6, 0x2, UPT ;  /* 0x000000020600788c */ /* 0x000fcc000bf05270 */
[----:B------:R-:W-:-:S13]  /*19730*/  PLOP3.LUT P1, PT, PT, PT, UP0, 0x80, 0x0 ;  /* 0x000000000000781c */ /* 0x000fda0003f2f008 */
[----:B-1----:R-:W-:Y:S05]  /*19740*/  @P1 BRA `(.L_x_430) ;  /* 0x0000000000041947 */ /* 0x002fea0003800000 */
[----:B------:R-:W-:Y:S01]  /*19750*/  BPT.TRAP 0x1 ;  /* 0x000000040000795c */ /* 0x000fe20000300000 */
.L_x_430:
[----:B------:R-:W-:Y:S05]  /*19760*/  @P0 BRA `(.L_x_431) ;  /* 0x0000000000040947 */ /* 0x000fea0003800000 */
[----:B------:R-:W-:Y:S01]  /*19770*/  BPT.TRAP 0x1 ;  /* 0x000000040000795c */ /* 0x000fe20000300000 */
.L_x_431:
[--C-:B0-----:R-:W-:Y:S01]  /*19780*/  IMAD R5, R4, 0x4000, R15.reuse ;  /* 0x0000400004057824 */ /* 0x101fe200078e020f */
[----:B------:R-:W-:Y:S01]  /*19790*/  R2UR UR9, R14 ;  /* 0x000000000e0972ca */ /* 0x000fe200000e0000 */
[----:B------:R-:W-:Y:S01]  /*197a0*/  IMAD R15, R4, 0xc000, R15 ;  /* 0x0000c000040f7824 */ /* 0x000fe200078e020f */
[----:B------:R-:W-:Y:S01]  /*197b0*/  UIADD3 UR6, UP0, UR24, 0xf0, URZ ;  /* 0x000000f018067890 */ /* 0x000fe2000ff1e03f */
[----:B------:R-:W-:Y:S01]  /*197c0*/  VIADD R2, R2, 0xffffffff ;  /* 0xffffffff02027836 */ /* 0x000fe20000000000 */
[----:B------:R-:W-:Y:S01]  /*197d0*/  R2UR UR7, R5 ;  /* 0x00000000050772ca */ /* 0x000fe200000e0000 */
[----:B------:R-:W-:Y:S01]  /*197e0*/  UIADD3 UR26, UP1, UR24, 0x1f0, URZ ;  /* 0x000001f0181a7890 */ /* 0x000fe2000ff3e03f */
[----:B------:R-:W-:Y:S01]  /*197f0*/  R2UR UR8, R15 ;  /* 0x000000000f0872ca */ /* 0x000fe200000e0000 */
[----:B------:R-:W-:Y:S01]  /*19800*/  VIADD R4, R4, 0x1 ;  /* 0x0000000104047836 */ /* 0x000fe20000000000 */
[----:B------:R-:W-:Y:S01]  /*19810*/  R2UR UR11, R13 ;  /* 0x000000000d0b72ca */ /* 0x000fe200000e0000 */
[----:B------:R-:W-:Y:S01]  /*19820*/  UIADD3.X UR27, URZ, UR25, URZ, UP1, !UPT ;  /* 0x000000193f1b7290 */ /* 0x000fe20008ffe43f */
[----:B------:R-:W-:Y:S01]  /*19830*/  R2UR UR10, R16 ;  /* 0x00000000100a72ca */ /* 0x000fe200000e0000 */
[----:B------:R-:W-:Y:S01]  /*19840*/  UMOV UR14, 0x0 ;  /* 0x00000000000e7882 */ /* 0x000fe20000000000 */
[----:B------:R-:W-:Y:S01]  /*19850*/  R2UR UR12, R6 ;  /* 0x00000000060c72ca */ /* 0x000fe200000e0000 */
[----:B------:R-:W-:Y:S01]  /*19860*/  UMOV UR15, 0x10000000 ;  /* 0x10000000000f7882 */ /* 0x000fe20000000000 */
[----:B------:R-:W-:Y:S01]  /*19870*/  R2UR UR20, R11 ;  /* 0x000000000b1472ca */ /* 0x000fe200000e0000 */
[----:B------:R-:W-:Y:S01]  /*19880*/  VIADD R16, R16, 0x80 ;  /* 0x0000008010107836 */ /* 0x000fe20000000000 */
[----:B------:R-:W-:Y:S01]  /*19890*/  ISETP.GT.AND P4, PT, R2, 0x1, PT ;  /* 0x000000010200780c */ /* 0x000fe20003f84270 */
[----:B------:R-:W-:Y:S01]  /*198a0*/  UIADD3 UR17, UR7, 0x100, URZ ;  /* 0x0000010007117890 */ /* 0x000fe2000fffe03f */
[----:B------:R-:W-:Y:S01]  /*198b0*/  ISETP.NE.AND P1, PT, R4, 0x3, PT ;  /* 0x000000030400780c */ /* 0x000fe20003f25270 */
[----:B------:R-:W-:-:S02]  /*198c0*/  UIADD3.X UR7, URZ, UR25, URZ, UP0, !UPT ;  /* 0x000000193f077290 */ /* 0x000fc400087fe43f */
[----:B------:R-:W-:Y:S01]  /*198d0*/  UIADD3 UR18, UR8, 0xc100, URZ ;  /* 0x0000c10008127890 */ /* 0x000fe2000fffe03f */
[----:B------:R-:W-:Y:S02]  /*198e0*/  SEL R14, RZ, 0x1, P1 ;  /* 0x00000001ff0e7807 */ /* 0x000fe40000800000 */
[----:B------:R-:W-:Y:S01]  /*198f0*/  UMOV UR8, UR17 ;  /* 0x0000001100087c82 */ /* 0x000fe20008000000 */
[----:B------:R-:W-:Y:S02]  /*19900*/  SEL R4, R4, RZ, P1 ;  /* 0x000000ff04047207 */ /* 0x000fe40000800000 */
[----:B------:R-:W-:Y:S01]  /*19910*/  LOP3.LUT R3, R3, R14, RZ, 0x3c, !PT ;  /* 0x0000000e03037212 */ /* 0x000fe200078e3cff */
[----:B------:R0:W-:Y:S02]  /*19920*/  UTMALDG.3D [UR8], [UR6], desc[UR14] ;  /* 0x00000e08060075b4 */ /* 0x0001e40008011000 */
[----:B0-----:R-:W-:Y:S01]  /*19930*/  UMOV UR8, UR18 ;  /* 0x0000001200087c82 */ /* 0x001fe20008000000 */
[----:B------:R-:W-:-:S02]  /*19940*/  UMOV UR11, UR20 ;  /* 0x00000014000b7c82 */ /* 0x000fc40008000000 */
[----:B------:R0:W-:Y:S02]  /*19950*/  UTMALDG.3D [UR8], [UR26], desc[UR14] ;  /* 0x00000e081a0075b4 */ /* 0x0001e40008011000 */
[----:B0-----:R-:W-:Y:S05]  /*19960*/  @P4 BRA `(.L_x_432) ;  /* 0xfffffffc00444947 */ /* 0x001fea000383ffff */
.L_x_428:
[----:B------:R-:W-:Y:S05]  /*19970*/  BSYNC B1 ;  /* 0x0000000000017941 */ /* 0x000fea0003800000 */
.L_x_427:
[----:B------:R-:W2:Y:S01]  /*19980*/  LDL.LU R17, [R1+0x270] ;  /* 0x0002700001117983 */ /* 0x000ea20000300800 */
[----:B------:R-:W-:Y:S01]  /*19990*/  LOP3.LUT P4, RZ, R12, 0xff, RZ, 0xc0, !PT ;  /* 0x000000ff0cff7812 */ /* 0x000fe2000788c0ff */
[C---:B------:R-:W-:Y:S01]  /*199a0*/  IMAD.IADD R10, R9.reuse, 0x1, R10 ;  /* 0x00000001090a7824 */ /* 0x040fe200078e020a */
[----:B------:R-:W-:Y:S01]  /*199b0*/  ULDC.64 UR6, c[0x0][0x650] ;  /* 0x0001940000067ab9 */ /* 0x000fe20000000a00 */
[----:B------:R-:W3:Y:S01]  /*199c0*/  LDL.LU R14, [R1+0x274] ;  /* 0x00027400010e7983 */ /* 0x000ee20000300800 */
[----:B------:R-:W-:Y:S01]  /*199d0*/  BSSY B1, `(.L_x_433) ;  /* 0x000006e000017945 */ /* 0x000fe20003800000 */
[----:B------:R-:W-:Y:S01]  /*199e0*/  IMAD.MOV.U32 R6, RZ, RZ, -0x1 ;  /* 0xffffffffff067424 */ /* 0x000fe200078e00ff */
[----:B------:R-:W-:Y:S02]  /*199f0*/  ISETP.GT.U32.AND P1, PT, R10, 0x2, PT ;  /* 0x000000020a00780c */ /* 0x000fe40003f24070 */
[----:B------:R-:W-:Y:S02]  /*19a00*/  PRMT R12, RZ, 0x7610, R12 ;  /* 0x00007610ff0c7816 */ /* 0x000fe4000000000c */
[----:B------:R-:W-:-:S03]  /*19a10*/  ISETP.LT.U32.AND P1, PT, R9, 0x3, P1 ;  /* 0x000000030900780c */ /* 0x000fc60000f21070 */
[----:B------:R-:W0:Y:S01]  /*19a20*/  @P4 S2R R3, SR_CgaCtaId ;  /* 0x0000000000034919 */ /* 0x000e220000008800 */
[----:B------:R-:W-:-:S04]  /*19a30*/  @P4 MOV R2, 0x400 ;  /* 0x0000040000024802 */ /* 0x000fc80000000f00 */
[----:B0-----:R-:W-:Y:S01]  /*19a40*/  @P4 LEA R4, R3, R2, 0x18 ;  /* 0x0000000203044211 */ /* 0x001fe200078ec0ff */
[----:B------:R-:W-:-:S03]  /*19a50*/  IMAD.WIDE.U32 R2, R10, -0x55555555, RZ ;  /* 0xaaaaaaab0a027825 */ /* 0x000fc600078e00ff */
[----:B------:R0:W-:Y:S01]  /*19a60*/  @P4 SYNCS.ARRIVE.TRANS64.A1T0 RZ, [R4+URZ+0x48], RZ ;  /* 0x000048ff04ff49a7 */ /* 0x0001e2000810003f */
[----:B------:R-:W-:Y:S02]  /*19a70*/  ISETP.GE.U32.AND P4, PT, R9, 0x3, PT ;  /* 0x000000030900780c */ /* 0x000fe40003f86070 */
[----:B------:R-:W-:Y:S02]  /*19a80*/  SHF.R.U32.HI R5, RZ, 0x1, R3 ;  /* 0x00000001ff057819 */ /* 0x000fe40000011603 */
[----:B------:R-:W-:Y:S02]  /*19a90*/  SEL R3, RZ, 0x1, !P1 ;  /* 0x00000001ff037807 */ /* 0x000fe40004800000 */
[----:B------:R-:W-:Y:S01]  /*19aa0*/  PRMT R2, RZ, 0x7610, R2 ;  /* 0x00007610ff027816 */ /* 0x000fe20000000002 */
[----:B------:R-:W-:Y:S01]  /*19ab0*/  IMAD R10, R5, -0x3, R10 ;  /* 0xfffffffd050a7824 */ /* 0x000fe200078e020a */
[----:B------:R-:W-:Y:S01]  /*19ac0*/  LOP3.LUT R0, R0, R3, RZ, 0x3c, !PT ;  /* 0x0000000300007212 */ /* 0x000fe200078e3cff */
[----:B0-----:R-:W-:-:S04]  /*19ad0*/  IMAD.MOV.U32 R4, RZ, RZ, -0x1 ;  /* 0xffffffffff047424 */ /* 0x001fc800078e00ff */
[----:B------:R-:W-:Y:S01]  /*19ae0*/  @P4 LOP3.LUT R0, R0, 0x1, R5, 0x78, !PT ;  /* 0x0000000100004812 */ /* 0x000fe200078e7805 */
[----:B------:R-:W-:Y:S01]  /*19af0*/  IMAD.MOV.U32 R5, RZ, RZ, -0x1 ;  /* 0xffffffffff057424 */ /* 0x000fe200078e00ff */
[----:B---3--:R-:W-:-:S04]  /*19b00*/  IADD3 R14, P5, R14, UR22, RZ ;  /* 0x000000160e0e7c10 */ /* 0x008fc8000ffbe0ff */
[----:B--2---:R-:W-:Y:S01]  /*19b10*/  IADD3.X R17, R17, UR16, RZ, P5, !PT ;  /* 0x0000001011117c10 */ /* 0x004fe2000affe4ff */
[----:B------:R0:W-:Y:S01]  /*19b20*/  STL [R1+0x274], R14 ;  /* 0x0002740e01007387 */ /* 0x0001e20000100800 */
[----:B------:R-:W-:-:S03]  /*19b30*/  ISETP.GE.U32.AND P1, PT, R14, UR6, PT ;  /* 0x000000060e007c0c */ /* 0x000fc6000bf26070 */
[----:B------:R0:W-:Y:S01]  /*19b40*/  STL [R1+0x270], R17 ;  /* 0x0002701101007387 */ /* 0x0001e20000100800 */
[----:B------:R-:W-:-:S13]  /*19b50*/  ISETP.GE.U32.AND.EX P1, PT, R17, UR7, PT, P1 ;  /* 0x0000000711007c0c */ /* 0x000fda000bf26110 */
[----:B0-----:R-:W-:Y:S05]  /*19b60*/  @P1 BRA `(.L_x_434) ;  /* 0x0000000400501947 */ /* 0x001fea0003800000 */
[----:B------:R-:W-:Y:S01]  /*19b70*/  ULDC.64 UR6, c[0x0][0x628] ;  /* 0x00018a0000067ab9 */ /* 0x000fe20000000a00 */
[----:B------:R-:W0:Y:S01]  /*19b80*/  S2R R13, SR_CTAID.X ;  /* 0x00000000000d7919 */ /* 0x000e220000002500 */
[----:B------:R-:W-:Y:S01]  /*19b90*/  ISETP.NE.U32.AND P1, PT, RZ, UR6, PT ;  /* 0x00000006ff007c0c */ /* 0x000fe2000bf25070 */
[----:B------:R-:W-:Y:S01]  /*19ba0*/  ULDC UR9, c[0x0][0x630] ;  /* 0x00018c0000097ab9 */ /* 0x000fe20000000800 */
[----:B------:R-:W-:Y:S01]  /*19bb0*/  IMAD.MOV.U32 R2, RZ, RZ, R14 ;  /* 0x000000ffff027224 */ /* 0x000fe200078e000e */
[----:B------:R-:W1:Y:S01]  /*19bc0*/  S2R R11, SR_CTAID.Y ;  /* 0x00000000000b7919 */ /* 0x000e620000002600 */
[----:B------:R-:W-:Y:S01]  /*19bd0*/  ISETP.NE.AND.EX P1, PT, RZ, UR7, PT, P1 ;  /* 0x00000007ff007c0c */ /* 0x000fe2000bf25310 */
[----:B------:R-:W-:-:S12]  /*19be0*/  IMAD.MOV.U32 R3, RZ, RZ, R17 ;  /* 0x000000ffff037224 */ /* 0x000fd800078e0011 */
[----:B------:R-:W-:Y:S05]  /*19bf0*/  @!P1 BRA `(.L_x_435) ;  /* 0x0000000000289947 */ /* 0x000fea0003800000 */
[----:B------:R-:W-:Y:S02]  /*19c00*/  ULDC UR8, c[0x0][0x634] ;  /* 0x00018d0000087ab9 */ /* 0x000fe40000000800 */
[----:B------:R-:W-:-:S05]  /*19c10*/  IADD3 R7, P1, R14, UR8, RZ ;  /* 0x000000080e077c10 */ /* 0x000fca000ff3e0ff */
[----:B------:R-:W-:-:S04]  /*19c20*/  IMAD.X R15, RZ, RZ, R17, P1 ;  /* 0x000000ffff0f7224 */ /* 0x000fc800008e0611 */
[----:B------:R-:W-:-:S04]  /*19c30*/  IMAD.WIDE.U32 R4, R15, UR6, RZ ;  /* 0x000000060f047c25 */ /* 0x000fc8000f8e00ff */
[----:B------:R-:W-:-:S04]  /*19c40*/  IMAD.WIDE.U32 R4, P1, R7, UR7, R4 ;  /* 0x0000000707047c25 */ /* 0x000fc8000f820004 */
[----:B------:R-:W-:-:S04]  /*19c50*/  IMAD.WIDE.U32 R6, R7, UR6, RZ ;  /* 0x0000000607067c25 */ /* 0x000fc8000f8e00ff */
[----:B------:R-:W-:Y:S01]  /*19c60*/  IMAD.X R3, RZ, RZ, RZ, P1 ;  /* 0x000000ffff037224 */ /* 0x000fe200008e06ff */
[----:B------:R-:W-:Y:S01]  /*19c70*/  IADD3 RZ, P1, R7, R4, RZ ;  /* 0x0000000407ff7210 */ /* 0x000fe20007f3e0ff */
[----:B------:R-:W-:-:S04]  /*19c80*/  IMAD.MOV.U32 R2, RZ, RZ, R5 ;  /* 0x000000ffff027224 */ /* 0x000fc800078e0005 */
[----:B------:R-:W-:-:S08]  /*19c90*/  IMAD.WIDE.U32.X R2, R15, UR7, R2, P1 ;  /* 0x000000070f027c25 */ /* 0x000fd000088e0402 */
.L_x_435:
[--C-:B------:R-:W-:Y:S01]  /*19ca0*/  SHF.R.U64 R6, R2, UR9, R3.reuse ;  /* 0x0000000902067c19 */ /* 0x100fe20008001203 */
[----:B------:R-:W-:Y:S01]  /*19cb0*/  ULDC.64 UR6, c[0x0][0x620] ;  /* 0x0001880000067ab9 */ /* 0x000fe20000000a00 */
[----:B------:R-:W-:Y:S01]  /*19cc0*/  SHF.R.U32.HI R2, RZ, UR9, R3 ;  /* 0x00000009ff027c19 */ /* 0x000fe20008011603 */
[----:B------:R-:W-:Y:S01]  /*19cd0*/  IMAD.MOV.U32 R3, RZ, RZ, R17 ;  /* 0x000000ffff037224 */ /* 0x000fe200078e0011 */
[----:B------:R-:W-:Y:S01]  /*19ce0*/  IADD3 R5, P1, RZ, -R6, RZ ;  /* 0x80000006ff057210 */ /* 0x000fe20007f3e0ff */
[----:B------:R-:W2:Y:S01]  /*19cf0*/  LDC R18, c[0x0][0x144] ;  /* 0x00005100ff127b82 */ /* 0x000ea20000000800 */
[----:B0-----:R-:W-:Y:S01]  /*19d00*/  I2FP.F32.U32 R7, R13 ;  /* 0x0000000d00077245 */ /* 0x001fe20000201000 */
[----:B------:R-:W-:Y:S01]  /*19d10*/  ULDC.64 UR10, c[0x0][0x640] ;  /* 0x00019000000a7ab9 */ /* 0x000fe20000000a00 */
[----:B------:R-:W-:Y:S01]  /*19d20*/  ULDC UR8, c[0x0][0x608] ;  /* 0x0001820000087ab9 */ /* 0x000fe20000000800 */
[----:B------:R-:W-:Y:S01]  /*19d30*/  IMAD.X R2, RZ, RZ, ~R2, P1 ;  /* 0x000000ffff027224 */ /* 0x000fe200008e0e02 */
[----:B------:R-:W-:-:S03]  /*19d40*/  ISETP.NE.U32.AND P1, PT, RZ, UR10, PT ;  /* 0x0000000aff007c0c */ /* 0x000fc6000bf25070 */
[----:B------:R-:W-:Y:S01]  /*19d50*/  IMAD R4, R2, UR6, RZ ;  /* 0x0000000602047c24 */ /* 0x000fe2000f8e02ff */
[----:B------:R-:W-:Y:S01]  /*19d60*/  ISETP.NE.AND.EX P1, PT, RZ, UR11, PT, P1 ;  /* 0x0000000bff007c0c */ /* 0x000fe2000bf25310 */
[----:B------:R-:W-:Y:S02]  /*19d70*/  IMAD.MOV.U32 R2, RZ, RZ, R14 ;  /* 0x000000ffff027224 */ /* 0x000fe400078e000e */
[----:B------:R-:W0:Y:S02]  /*19d80*/  LDC R14, c[0x0][0x148] ;  /* 0x00005200ff0e7b82 */ /* 0x000e240000000800 */
[----:B------:R-:W-:Y:S01]  /*19d90*/  IMAD.WIDE.U32 R2, R5, UR6, R2 ;  /* 0x0000000605027c25 */ /* 0x000fe2000f8e0002 */
[----:B------:R-:W-:-:S03]  /*19da0*/  ULDC UR6, c[0x0][0x150] ;  /* 0x0000540000067ab9 */ /* 0x000fc60000000800 */
[----:B------:R-:W-:Y:S02]  /*19db0*/  IMAD R5, R5, UR7, R4 ;  /* 0x0000000705057c24 */ /* 0x000fe4000f8e0204 */
[----:B------:R-:W-:Y:S01]  /*19dc0*/  FMUL R4, R7, UR6 ;  /* 0x0000000607047c20 */ /* 0x000fe20008400000 */
[----:B------:R-:W-:Y:S01]  /*19dd0*/  ULDC UR6, c[0x0][0x618] ;  /* 0x0001860000067ab9 */ /* 0x000fe20000000800 */
[----:B------:R-:W-:Y:S01]  /*19de0*/  ULDC UR7, c[0x0][0x154] ;  /* 0x0000550000077ab9 */ /* 0x000fe20000000800 */
[----:B------:R-:W-:-:S03]  /*19df0*/  IMAD.IADD R3, R3, 0x1, R5 ;  /* 0x0000000103037824 */ /* 0x000fc600078e0205 */
[----:B------:R-:W3:Y:S02]  /*19e00*/  F2I.U32.TRUNC.NTZ R4, R4 ;  /* 0x0000000400047305 */ /* 0x000ee4000020f000 */
[----:B------:R-:W-:Y:S02]  /*19e10*/  SHF.R.U64 R7, R2, UR6, R3 ;  /* 0x0000000602077c19 */ /* 0x000fe40008001203 */
[----:B-1----:R-:W-:-:S05]  /*19e20*/  I2FP.F32.U32 R2, R11 ;  /* 0x0000000b00027245 */ /* 0x002fca0000201000 */
[----:B------:R-:W-:Y:S01]  /*19e30*/  FMUL R5, R2, UR7 ;  /* 0x0000000702057c20 */ /* 0x000fe20008400000 */
[----:B------:R-:W-:Y:S01]  /*19e40*/  SHF.R.U32.HI R2, RZ, UR6, R3 ;  /* 0x00000006ff027c19 */ /* 0x000fe20008011603 */
[----:B------:R-:W-:Y:S02]  /*19e50*/  ULDC UR6, c[0x0][0x658] ;  /* 0x0001960000067ab9 */ /* 0x000fe40000000800 */
[----:B------:R1:W4:Y:S01]  /*19e60*/  F2I.U32.TRUNC.NTZ R17, R5 ;  /* 0x0000000500117305 */ /* 0x000322000020f000 */
[--C-:B------:R-:W-:Y:S02]  /*19e70*/  SHF.R.U64 R16, R7, UR8, R2.reuse ;  /* 0x0000000807107c19 */ /* 0x100fe40008001202 */
[----:B------:R-:W-:Y:S01]  /*19e80*/  SHF.R.U32.HI R3, RZ, UR8, R2 ;  /* 0x00000008ff037c19 */ /* 0x000fe20008011602 */
[----:B---3--:R-:W-:-:S03]  /*19e90*/  IMAD.MOV R2, RZ, RZ, -R4 ;  /* 0x000000ffff027224 */ /* 0x008fc600078e0a04 */
[----:B------:R-:W-:Y:S01]  /*19ea0*/  SHF.R.U64 R15, R16, UR6, R3 ;  /* 0x00000006100f7c19 */ /* 0x000fe20008001203 */
[----:B--2---:R-:W-:Y:S01]  /*19eb0*/  IMAD R19, R18, R2, R13 ;  /* 0x0000000212137224 */ /* 0x004fe200078e020d */
[----:B------:R-:W-:-:S03]  /*19ec0*/  SHF.R.U32.HI R4, RZ, UR6, R3 ;  /* 0x00000006ff047c19 */ /* 0x000fc60008011603 */
[----:B------:R-:W-:Y:S02]  /*19ed0*/  IMAD.MOV.U32 R2, RZ, RZ, R15 ;  /* 0x000000ffff027224 */ /* 0x000fe400078e000f */
[----:B------:R-:W-:Y:S01]  /*19ee0*/  IMAD.MOV.U32 R3, RZ, RZ, R4 ;  /* 0x000000ffff037224 */ /* 0x000fe200078e0004 */
[----:B-1--4-:R-:W-:Y:S06]  /*19ef0*/  @!P1 BRA `(.L_x_436) ;  /* 0x0000000000289947 */ /* 0x012fec0003800000 */
[----:B------:R-:W-:Y:S02]  /*19f00*/  ULDC UR6, c[0x0][0x64c] ;  /* 0x0001930000067ab9 */ /* 0x000fe40000000800 */
[----:B------:R-:W-:-:S05]  /*19f10*/  IADD3 R3, P1, R15, UR6, RZ ;  /* 0x000000060f037c10 */ /* 0x000fca000ff3e0ff */
[----:B------:R-:W-:-:S04]  /*19f20*/  IMAD.X R13, RZ, RZ, R4, P1 ;  /* 0x000000ffff0d7224 */ /* 0x000fc800008e0604 */
[----:B------:R-:W-:-:S04]  /*19f30*/  IMAD.WIDE.U32 R4, R13, UR10, RZ ;  /* 0x0000000a0d047c25 */ /* 0x000fc8000f8e00ff */
[----:B------:R-:W-:-:S04]  /*19f40*/  IMAD.WIDE.U32 R4, P1, R3, UR11, R4 ;  /* 0x0000000b03047c25 */ /* 0x000fc8000f820004 */
[----:B------:R-:W-:-:S04]  /*19f50*/  IMAD.WIDE.U32 R2, R3, UR10, RZ ;  /* 0x0000000a03027c25 */ /* 0x000fc8000f8e00ff */
[----:B------:R-:W-:Y:S01]  /*19f60*/  IMAD.MOV.U32 R2, RZ, RZ, R5 ;  /* 0x000000ffff027224 */ /* 0x000fe200078e0005 */
[----:B------:R-:W-:Y:S01]  /*19f70*/  IADD3 RZ, P4, R3, R4, RZ ;  /* 0x0000000403ff7210 */ /* 0x000fe20007f9e0ff */
[----:B------:R-:W-:-:S04]  /*19f80*/  IMAD.X R3, RZ, RZ, RZ, P1 ;  /* 0x000000ffff037224 */ /* 0x000fc800008e06ff */
[----:B------:R-:W-:-:S08]  /*19f90*/  IMAD.WIDE.U32.X R2, R13, UR11, R2, P4 ;  /* 0x0000000b0d027c25 */ /* 0x000fd0000a0e0402 */
.L_x_436:
[----:B------:R-:W-:Y:S01]  /*19fa0*/  ULDC UR6, c[0x0][0x648] ;  /* 0x0001920000067ab9 */ /* 0x000fe20000000800 */
[----:B------:R-:W-:Y:S01]  /*19fb0*/  IMAD.MOV R17, RZ, RZ, -R17 ;  /* 0x000000ffff117224 */ /* 0x000fe200078e0a11 */
[----:B------:R-:W-:Y:S01]  /*19fc0*/  SHF.R.U64 R3, R2, UR6, R3 ;  /* 0x0000000602037c19 */ /* 0x000fe20008001203 */
[----:B------:R-:W-:Y:S01]  /*19fd0*/  ULDC UR6, c[0x0][0x638] ;  /* 0x00018e0000067ab9 */ /* 0x000fe20000000800 */
[----:B------:R-:W-:Y:S01]  /*19fe0*/  LOP3.LUT R16, R16, UR19, RZ, 0xc0, !PT ;  /* 0x0000001310107c12 */ /* 0x000fe2000f8ec0ff */
[----:B0-----:R-:W-:Y:S01]  /*19ff0*/  @P3 IMAD R19, R14, R17, R11 ;  /* 0x000000110e133224 */ /* 0x001fe200078e020b */
[----:B------:R-:W-:Y:S01]  /*1a000*/  LOP3.LUT R14, R7, UR4, RZ, 0xc0, !PT ;  /* 0x00000004070e7c12 */ /* 0x000fe2000f8ec0ff */
[----:B------:R-:W-:Y:S01]  /*1a010*/  IMAD.MOV R2, RZ, RZ, -R3 ;  /* 0x000000ffff027224 */ /* 0x000fe200078e0a03 */
[----:B------:R-:W-:Y:S01]  /*1a020*/  ULDC UR7, c[0x0][0x610] ;  /* 0x0001840000077ab9 */ /* 0x000fe20000000800 */
[----:B------:R-:W-:Y:S02]  /*1a030*/  IMAD R4, R3, UR5, R16 ;  /* 0x0000000503047c24 */ /* 0x000fe4000f8e0210 */
[----:B------:R-:W-:Y:S01]  /*1a040*/  IMAD R15, R2, UR6, R15 ;  /* 0x00000006020f7c24 */ /* 0x000fe2000f8e020f */
[----:B------:R-:W-:Y:S01]  /*1a050*/  ULDC UR6, c[0x0][0x600] ;  /* 0x0001800000067ab9 */ /* 0x000fe20000000800 */
[----:B------:R-:W-:-:S02]  /*1a060*/  IMAD R4, R4, UR7, R19 ;  /* 0x0000000704047c24 */ /* 0x000fc4000f8e0213 */
[----:B------:R-:W-:Y:S02]  /*1a070*/  IMAD R15, R15, UR6, R14 ;  /* 0x000000060f0f7c24 */ /* 0x000fe4000f8e020e */
[----:B------:R-:W-:-:S03]  /*1a080*/  IMAD.MOV.U32 R2, RZ, RZ, 0x1 ;  /* 0x00000001ff027424 */ /* 0x000fc600078e00ff */
[----:B------:R-:W-:Y:S02]  /*1a090*/  SEL R5, R15, R4, !P3 ;  /* 0x000000040f057207 */ /* 0x000fe40005800000 */
[----:B------:R-:W-:-:S07]  /*1a0a0*/  SEL R4, R4, R15, !P3 ;  /* 0x0000000f04047207 */ /* 0x000fce0005800000 */
.L_x_434:
[----:B------:R-:W-:Y:S05]  /*1a0b0*/  BSYNC B1 ;  /* 0x0000000000017941 */ /* 0x000fea0003800000 */
.L_x_433:
[----:B------:R-:W-:-:S13]  /*1a0c0*/  LOP3.LUT P1, RZ, R2, 0xff, RZ, 0xc0, !PT ;  /* 0x000000ff02ff7812 */ /* 0x000fda000782c0ff */
[----:B------:R-:W-:Y:S05]  /*1a0d0*/  @P1 BRA `(.L_x_437) ;  /* 0xfffffff400341947 */ /* 0x000fea000383ffff */
[----:B------:R-:W-:Y:S05]  /*1a0e0*/  BSYNC B0 ;  /* 0x0000000000007941 */ /* 0x000fea0003800000 */
.L_x_425:
[----:B------:R-:W-:-:S03]  /*1a0f0*/  UMOV UR6, 0xffffffff ;  /* 0xffffffff00067882 */ /* 0x000fc60000000000 */
[----:B------:R-:W-:Y:S05]  /*1a100*/  BRA.DIV UR6, `(.L_x_438) ;  /* 0x0000000606047947 */ /* 0x000fea000b800000 */
[----:B------:R-:W-:-:S13]  /*1a110*/  ELECT P0, URZ, PT ;  /* 0x00000000003f782f */ /* 0x000fda0003800000 */
.L_x_451:
[----:B------:R-:W-:Y:S04]  /*1a120*/  BSSY B0, `(.L_x_439) ;  /* 0x0000023000007945 */ /* 0x000fe80003800000 */
[----:B------:R-:W-:Y:S05]  /*1a130*/  @!P0 BRA `(.L_x_440) ;  /* 0x0000000000848947 */ /* 0x000fea0003800000 */
[----:B------:R-:W-:-:S04]  /*1a140*/  ULOP3.LUT UR6, UR13, 0x2, URZ, 0xfc, !UPT ;  /* 0x000000020d067892 */ /* 0x000fc8000f8efc3f */
[----:B------:R-:W-:-:S06]  /*1a150*/  UISETP.NE.AND UP0, UPT, UR6, 0x3, UPT ;  /* 0x000000030600788c */ /* 0x000fcc000bf05270 */
[----:B------:R-:W-:-:S13]  /*1a160*/  PLOP3.LUT P0, PT, PT, PT, UP0, 0x80, 0x0 ;  /* 0x000000000000781c */ /* 0x000fda0003f0f008 */
[----:B------:R-:W-:Y:S05]  /*1a170*/  @!P0 BRA `(.L_x_441) ;  /* 0x0000000000048947 */ /* 0x000fea0003800000 */
[----:B------:R-:W-:Y:S01]  /*1a180*/  BPT.TRAP 0x1 ;  /* 0x000000040000795c */ /* 0x000fe20000300000 */
.L_x_441:
[----:B------:R-:W0:Y:S01]  /*1a190*/  S2R R3, SR_CgaCtaId ;  /* 0x0000000000037919 */ /* 0x000e220000008800 */
[----:B------:R-:W-:-:S04]  /*1a1a0*/  MOV R2, 0x400 ;  /* 0x0000040000027802 */ /* 0x000fc80000000f00 */
[----:B0-----:R-:W-:Y:S02]  /*1a1b0*/  LEA R3, R3, R2, 0x18 ;  /* 0x0000000203037211 */ /* 0x001fe400078ec0ff */
[----:B------:R-:W-:-:S03]  /*1a1c0*/  SHF.L.U32 R2, R0, 0x1f, RZ ;  /* 0x0000001f00027819 */ /* 0x000fc600000006ff */
[----:B------:R-:W-:-:S04]  /*1a1d0*/  VIADD R3, R3, 0x18 ;  /* 0x0000001803037836 */ /* 0x000fc80000000000 */
[C---:B------:R-:W-:Y:S02]  /*1a1e0*/  IMAD R7, R10.reuse, 0x8, R3 ;  /* 0x000000080a077824 */ /* 0x040fe400078e0203 */
[----:B------:R-:W-:Y:S02]  /*1a1f0*/  VIADD R10, R10, 0x1 ;  /* 0x000000010a0a7836 */ /* 0x000fe40000000000 */
[----:B------:R-:W0:Y:S03]  /*1a200*/  SYNCS.PHASECHK.TRANS64.TRYWAIT P0, [R7+URZ], R2 ;  /* 0x00000002070075a7 */ /* 0x000e26000800017f */
[----:B------:R-:W-:-:S04]  /*1a210*/  ISETP.NE.AND P1, PT, R10, 0x3, PT ;  /* 0x000000030a00780c */ /* 0x000fc80003f25270 */
[----:B------:R-:W-:Y:S02]  /*1a220*/  SEL R5, RZ, 0x1, P1 ;  /* 0x00000001ff057807 */ /* 0x000fe40000800000 */
[----:B------:R-:W-:Y:S02]  /*1a230*/  SEL R10, R10, RZ, P1 ;  /* 0x000000ff0a0a7207 */ /* 0x000fe40000800000 */
[----:B------:R-:W-:-:S03]  /*1a240*/  LOP3.LUT R5, R0, R5, RZ, 0x3c, !PT ;  /* 0x0000000500057212 */ /* 0x000fc600078e3cff */
[----:B------:R-:W-:Y:S01]  /*1a250*/  IMAD R9, R10, 0x8, R3 ;  /* 0x000000080a097824 */ /* 0x000fe200078e0203 */
[----:B------:R-:W-:Y:S01]  /*1a260*/  SHF.L.U32 R4, R5, 0x1f, RZ ;  /* 0x0000001f05047819 */ /* 0x000fe200000006ff */
[----:B0-----:R-:W-:Y:S06]  /*1a270*/  @!P0 BRA `(.L_x_442) ;  /* 0x0000000000cc8947 */ /* 0x001fec0003800000 */
.L_x_452:
[----:B------:R-:W1:Y:S01]  /*1a280*/  SYNCS.PHASECHK.TRANS64.TRYWAIT P0, [R9+URZ], R4 ;  /* 0x00000004090075a7 */ /* 0x000e62000800017f */
[----:B------:R-:W-:-:S05]  /*1a290*/  VIADD R0, R10, 0x1 ;  /* 0x000000010a007836 */ /* 0x000fca0000000000 */
[----:B------:R-:W-:-:S04]  /*1a2a0*/  ISETP.NE.AND P1, PT, R0, 0x3, PT ;  /* 0x000000030000780c */ /* 0x000fc80003f25270 */
[----:B0-----:R-:W-:Y:S02]  /*1a2b0*/  SEL R2, RZ, 0x1, P1 ;  /* 0x00000001ff027807 */ /* 0x001fe40000800000 */
[----:B------:R-:W-:Y:S02]  /*1a2c0*/  SEL R0, R0, RZ, P1 ;  /* 0x000000ff00007207 */ /* 0x000fe40000800000 */
[----:B------:R-:W-:Y:S01]  /*1a2d0*/  LOP3.LUT R2, R5, R2, RZ, 0x3c, !PT ;  /* 0x0000000205027212 */ /* 0x000fe200078e3cff */
[----:B-1----:R-:W-:Y:S06]  /*1a2e0*/  @!P0 BRA `(.L_x_443) ;  /* 0x0000000000c48947 */ /* 0x002fec0003800000 */
.L_x_453:
[----:B------:R-:W-:Y:S01]  /*1a2f0*/  IMAD R3, R0, 0x8, R3 ;  /* 0x0000000800037824 */ /* 0x000fe200078e0203 */
[----:B------:R-:W-:-:S07]  /*1a300*/  SHF.L.U32 R0, R2, 0x1f, RZ ;  /* 0x0000001f02007819 */ /* 0x000fce00000006ff */
.L_x_444:
[----:B-1----:R1:W2:Y:S02]  /*1a310*/  SYNCS.PHASECHK.TRANS64.TRYWAIT P0, [R3+URZ], R0 ;  /* 0x00000000030075a7 */ /* 0x0022a4000800017f */
[----:B--2---:R-:W-:Y:S05]  /*1a320*/  @!P0 NANOSLEEP.SYNCS 0x989680 ;  /* 0x009896800000895d */ /* 0x004fea0003900000 */
[----:B------:R-:W2:Y:S02]  /*1a330*/  @!P0 SYNCS.PHASECHK.TRANS64 P0, [R3+URZ], R0 ;  /* 0x00000000030085a7 */ /* 0x000ea4000800007f */
[----:B--2---:R-:W-:Y:S05]  /*1a340*/  @!P0 BRA `(.L_x_444) ;  /* 0xfffffffc00f08947 */ /* 0x004fea000383ffff */
.L_x_440:
[----:B------:R-:W-:Y:S05]  /*1a350*/  BSYNC B0 ;  /* 0x0000000000007941 */ /* 0x000fea0003800000 */
.L_x_439:
[----:B------:R-:W-:Y:S05]  /*1a360*/  EXIT ;  /* 0x000000000000794d */ /* 0x000fea0003800000 */
.L_x_17:
[----:B-1----:R-:W-:-:S04]  /*1a370*/  IMAD.U32 R3, RZ, RZ, UR6 ;  /* 0x00000006ff037e24 */ /* 0x002fc8000f8e00ff */
[----:B------:R1:W3:Y:S03]  /*1a380*/  SYNCS.PHASECHK.TRANS64.TRYWAIT P0, [R3+URZ], R0 ;  /* 0x00000000030075a7 */ /* 0x0002e6000800017f */
[----:B---3--:R-:W-:Y:S05]  /*1a390*/  @!P0 NANOSLEEP.SYNCS 0x989680 ;  /* 0x009896800000895d */ /* 0x008fea0003900000 */
[----:B------:R-:W3:Y:S02]  /*1a3a0*/  @!P0 SYNCS.PHASECHK.TRANS64 P0, [R3+URZ], R0 ;  /* 0x00000000030085a7 */ /* 0x000ee4000800007f */
[----:B---3--:R-:W-:Y:S05]  /*1a3b0*/  @!P0 BRA `(.L_x_17) ;  /* 0xfffffffc00ec8947 */ /* 0x008fea000383ffff */
[----:B------:R-:W-:Y:S05]  /*1a3c0*/  BRA `(.L_x_16) ;  /* 0xfffffe7c00dc7947 */ /* 0x000fea000383ffff */
.L_x_23:
[----:B-----5:R4:W-:Y:S02]  /*1a3d0*/  STL [R1+0x280], R0 ;  /* 0x0002800001007387 */ /* 0x0209e40000100800 */
[----:B----4-:R-:W-:-:S04]  /*1a3e0*/  IMAD.U32 R0, RZ, RZ, UR16 ;  /* 0x00000010ff007e24 */ /* 0x010fc8000f8e00ff */
[----:B------:R4:W0:Y:S03]  /*1a3f0*/  SYNCS.PHASECHK.TRANS64.TRYWAIT P0, [R0+URZ], R229 ;  /* 0x000000e5000075a7 */ /* 0x000826000800017f */
[----:B0-----:R-:W-:Y:S05]  /*1a400*/  @!P0 NANOSLEEP.SYNCS 0x989680 ;  /* 0x009896800000895d */ /* 0x001fea0003900000 */
[----:B------:R4:W0:Y:S02]  /*1a410*/  @!P0 SYNCS.PHASECHK.TRANS64 P0, [R0+URZ], R229 ;  /* 0x000000e5000085a7 */ /* 0x000824000800007f */
[----:B----4-:R4:W5:Y:S02]  /*1a420*/  LDL.LU R0, [R1+0x280] ;  /* 0x0002800001007983 */ /* 0x0109640000300800 */
[----:B0---4-:R-:W-:Y:S05]  /*1a430*/  @!P0 BRA `(.L_x_23) ;  /* 0xfffffffc00e48947 */ /* 0x011fea000383ffff */
[----:B------:R-:W-:Y:S05]  /*1a440*/  BRA `(.L_x_22) ;  /* 0xfffffea400287947 */ /* 0x000fea000383ffff */
.L_x_426:
[----:B------:R-:W-:Y:S01]  /*1a450*/  BSSY B1, `(.L_x_445) ;  /* 0x0000006000017945 */ /* 0x000fe20003800000 */
[----:B------:R-:W-:-:S07]  /*1a460*/  IMAD.MOV.U32 R2, RZ, RZ, -0x1 ;  /* 0xffffffffff027424 */ /* 0x000fce00078e00ff */
[----:B------:R-:W-:Y:S05]  /*1a470*/  WARPSYNC.COLLECTIVE R2, `(.L_x_446) ;  /* 0x00000000020c7348 */ /* 0x000fea0003c00000 */
[----:B------:R-:W-:Y:S02]  /*1a480*/  ELECT P1, UR62, PT ;  /* 0x00000000003e782f */ /* 0x000fe40003820000 */
[----:B------:R-:W-:Y:S01]  /*1a490*/  MOV R2, UR62 ;  /* 0x0000003e00027c02 */ /* 0x000fe20008000f00 */
[----:B------:R-:W-:Y:S10]  /*1a4a0*/  ENDCOLLECTIVE ;  /* 0x000000000000791b */ /* 0x000ff40003800000 */
.L_x_446:
[----:B------:R-:W-:Y:S05]  /*1a4b0*/  BSYNC B1 ;  /* 0x0000000000017941 */ /* 0x000fea0003800000 */
.L_x_445:
[----:B------:R-:W-:Y:S05]  /*1a4c0*/  BRA `(.L_x_447) ;  /* 0xfffffff000447947 */ /* 0x000fea000383ffff */
.L_x_429:
[----:B0-----:R0:W1:Y:S02]  /*1a4d0*/  SYNCS.PHASECHK.TRANS64.TRYWAIT P1, [R14+URZ+0x18], R5 ;  /* 0x000018050e0075a7 */ /* 0x001064000802017f */
[----:B-1----:R-:W-:Y:S05]  /*1a4e0*/  @!P1 NANOSLEEP.SYNCS 0x989680 ;  /* 0x009896800000995d */ /* 0x002fea0003900000 */
[----:B------:R-:W1:Y:S02]  /*1a4f0*/  @!P1 SYNCS.PHASECHK.TRANS64 P1, [R14+URZ+0x18], R5 ;  /* 0x000018050e0095a7 */ /* 0x000e64000802007f */
[----:B-1----:R-:W-:Y:S05]  /*1a500*/  @!P1 BRA `(.L_x_429) ;  /* 0xfffffffc00f09947 */ /* 0x002fea000383ffff */
[----:B------:R-:W-:Y:S05]  /*1a510*/  BRA `(.L_x_448) ;  /* 0xfffffff000787947 */ /* 0x000fea000383ffff */
.L_x_438:
[----:B------:R-:W-:Y:S01]  /*1a520*/  BSSY B0, `(.L_x_449) ;  /* 0x0000006000007945 */ /* 0x000fe20003800000 */
[----:B------:R-:W-:-:S07]  /*1a530*/  IMAD.MOV.U32 R2, RZ, RZ, -0x1 ;  /* 0xffffffffff027424 */ /* 0x000fce00078e00ff */
[----:B------:R-:W-:Y:S05]  /*1a540*/  WARPSYNC.COLLECTIVE R2, `(.L_x_450) ;  /* 0x00000000020c7348 */ /* 0x000fea0003c00000 */
[----:B------:R-:W-:Y:S02]  /*1a550*/  ELECT P1, UR62, PT ;  /* 0x00000000003e782f */ /* 0x000fe40003820000 */
[----:B------:R-:W-:Y:S01]  /*1a560*/  MOV R2, UR62 ;  /* 0x0000003e00027c02 */ /* 0x000fe20008000f00 */
[----:B------:R-:W-:Y:S10]  /*1a570*/  ENDCOLLECTIVE ;  /* 0x000000000000791b */ /* 0x000ff40003800000 */
.L_x_450:
[----:B------:R-:W-:Y:S05]  /*1a580*/  BSYNC B0 ;  /* 0x0000000000007941 */ /* 0x000fea0003800000 */
.L_x_449:
[----:B------:R-:W-:Y:S01]  /*1a590*/  PLOP3.LUT P0, PT, P1, PT, PT, 0x80, 0x0 ;  /* 0x000000000000781c */ /* 0x000fe20000f0f070 */
[----:B------:R-:W-:-:S12]  /*1a5a0*/  BRA `(.L_x_451) ;  /* 0xfffffff800dc7947 */ /* 0x000fd8000383ffff */
.L_x_442:
[----:B0-----:R0:W1:Y:S02]  /*1a5b0*/  SYNCS.PHASECHK.TRANS64.TRYWAIT P0, [R7+URZ], R2 ;  /* 0x00000002070075a7 */ /* 0x001064000800017f */
[----:B-1----:R-:W-:Y:S05]  /*1a5c0*/  @!P0 NANOSLEEP.SYNCS 0x989680 ;  /* 0x009896800000895d */ /* 0x002fea0003900000 */
[----:B------:R-:W1:Y:S02]  /*1a5d0*/  @!P0 SYNCS.PHASECHK.TRANS64 P0, [R7+URZ], R2 ;  /* 0x00000002070085a7 */ /* 0x000e64000800007f */
[----:B-1----:R-:W-:Y:S05]  /*1a5e0*/  @!P0 BRA `(.L_x_442) ;  /* 0xfffffffc00f08947 */ /* 0x002fea000383ffff */
[----:B------:R-:W-:Y:S05]  /*1a5f0*/  BRA `(.L_x_452) ;  /* 0xfffffffc00207947 */ /* 0x000fea000383ffff */
.L_x_443:
[----:B0-----:R0:W1:Y:S02]  /*1a600*/  SYNCS.PHASECHK.TRANS64.TRYWAIT P0, [R9+URZ], R4 ;  /* 0x00000004090075a7 */ /* 0x001064000800017f */
[----:B-1----:R-:W-:Y:S05]  /*1a610*/  @!P0 NANOSLEEP.SYNCS 0x989680 ;  /* 0x009896800000895d */ /* 0x002fea0003900000 */
[----:B------:R-:W1:Y:S02]  /*1a620*/  @!P0 SYNCS.PHASECHK.TRANS64 P0, [R9+URZ], R4 ;  /* 0x00000004090085a7 */ /* 0x000e64000800007f */
[----:B-1----:R-:W-:Y:S05]  /*1a630*/  @!P0 BRA `(.L_x_443) ;  /* 0xfffffffc00f08947 */ /* 0x002fea000383ffff */
[----:B------:R-:W-:Y:S05]  /*1a640*/  BRA `(.L_x_453) ;  /* 0xfffffffc00287947 */ /* 0x000fea000383ffff */
.L_x_454:
[----:B------:R-:W-:-:S00]  /*1a650*/  BRA `(.L_x_454) ;  /* 0xfffffffc00fc7947 */ /* 0x000fc0000383ffff */
[----:B------:R-:W-:-:S00]  /*1a660*/  NOP ;  /* 0x0000000000007918 */ /* 0x000fc00000000000 */
        /* <DEDUP_REMOVED lines=9> */
.L_x_455:


//--------------------- .nv.shared._ZN7cutlass13device_kernelINS_4gemm6kernel13GemmUniversalIN4cute5tupleIJiiiiEEENS1_10collective13CollectiveMmaINS1_37MainloopSm90TmaGmmaWarpSpecializedFP8ILi3ENS5_IJNS4_1CILi1EEESB_SB_EEENS1_35KernelTmaWarpSpecializedCooperativeEEENS5_IJNSA_ILi128EEENSA_ILi384EEESF_EEENS_12float_e4m3_tENS5_IJlSB_lEEESI_SJ_NS4_8TiledMMAINS4_8MMA_AtomIJNS4_4SM904GMMA31MMA_64x192x32_F32E4M3E4M3_SS_TNILNSN_7ScaleInE1ELSP_1EEEEEENS4_6LayoutINS5_IJNSA_ILi2EEESB_SB_EEENS5_IJSB_NSA_ILi0EEESV_EEEEENS5_IJNS4_10UnderscoreESY_SY_EEEEENS4_13SM90_TMA_LOADENS4_14ComposedLayoutINS4_7SwizzleILi3ELi4ELi3EEENS4_18smem_ptr_flag_bitsILi8EEENSS_INS5_IJNSA_ILi8EEESF_EEENS5_IJSF_SB_EEEEEEEvNS4_8identityES11_S1B_vS1C_EENS_8epilogue10collective6detail29Sm90TmaWarpSpecializedAdapterINS1F_15DefaultEpilogueISI_SJ_SJ_NS1E_6thread17LinearCombinationISI_Li1EffLNS1J_9ScaleType4KindE0ELNS_15FloatRoundStyleE2ESI_EENS1_15EpilogueDefaultEEEEEvvEEEEvNT_6ParamsE --------------------------
	.section	.nv.shared._ZN7cutlass13device_kernelINS_4gemm6kernel13GemmUniversalIN4cute5tupleIJiiiiEEENS1_10collective13CollectiveMmaINS1_37MainloopSm90TmaGmmaWarpSpecializedFP8ILi3ENS5_IJNS4_1CILi1EEESB_SB_EEENS1_35KernelTmaWarpSpecializedCooperativeEEENS5_IJNSA_ILi128EEENSA_ILi384EEESF_EEENS_12float_e4m3_tENS5_IJlSB_lEEESI_SJ_NS4_8TiledMMAINS4_8MMA_AtomIJNS4_4SM904GMMA31MMA_64x192x32_F32E4M3E4M3_SS_TNILNSN_7ScaleInE1ELSP_1EEEEEENS4_6LayoutINS5_IJNSA_ILi2EEESB_SB_EEENS5_IJSB_NSA_ILi0EEESV_EEEEENS5_IJNS4_10UnderscoreESY_SY_EEEEENS4_13SM90_TMA_LOADENS4_14ComposedLayoutINS4_7SwizzleILi3ELi4ELi3EEENS4_18smem_ptr_flag_bitsILi8EEENSS_INS5_IJNSA_ILi8EEESF_EEENS5_IJSF_SB_EEEEEEEvNS4_8identityES11_S1B_vS1C_EENS_8epilogue10collective6detail29Sm90TmaWarpSpecializedAdapterINS1F_15DefaultEpilogueISI_SJ_SJ_NS1E_6thread17LinearCombinationISI_Li1EffLNS1J_9ScaleType4KindE0ELNS_15FloatRoundStyleE2ESI_EENS1_15EpilogueDefaultEEEEEvvEEEEvNT_6ParamsE,"aw",@nobits
	.sectionflags	@""
	.align	16
	.zero		1024


//--------------------- .nv.shared.reserved.0     --------------------------
	.section	.nv.shared.reserved.0,"aw",@nobits
	.weak		__nv_reservedSMEM_offset_0_alias
	.size		__nv_reservedSMEM_offset_0_alias, 0, 0
	.other		__nv_reservedSMEM_offset_0_alias,@"STO_CUDA_RESERVED_SHARED STV_DEFAULT"
__nv_reservedSMEM_offset_0_alias:
	.zero		0


//--------------------- .nv.global                --------------------------
	.section	.nv.global,"aw",@nobits
.nv.global:
	.type		_ZN39_INTERNAL_b7019778_4_k_cu_93cc8196_63484cute1_E,@object
	.size		_ZN39_INTERNAL_b7019778_4_k_cu_93cc8196_63484cute1_E,(_ZN39_INTERNAL_b7019778_4_k_cu_93cc8196_63484cuda3std3__45__cpo6cbeginE - _ZN39_INTERNAL_b7019778_4_k_cu_93cc8196_63484cute1_E)
_ZN39_INTERNAL_b7019778_4_k_cu_93cc8196_63484cute1_E:
	.zero		1
	.type		_ZN39_INTERNAL_b7019778_4_k_cu_93cc8196_63484cuda3std3__45__cpo6cbeginE,@object
	.size		_ZN39_INTERNAL_b7019778_4_k_cu_93cc8196_63484cuda3std3__45__cpo6cbeginE,(_ZN39_INTERNAL_b7019778_4_k_cu_93cc8196_63484cuda3std3__48in_placeE - _ZN39_INTERNAL_b7019778_4_k_cu_93cc8196_63484cuda3std3__45__cpo6cbeginE)
_ZN39_INTERNAL_b7019778_4_k_cu_93cc8196_63484cuda3std3__45__cpo6cbeginE:
	.zero		1
	.type		_ZN39_INTERNAL_b7019778_4_k_cu_93cc8196_63484cuda3std3__48in_placeE,@object
	.size		_ZN39_INTERNAL_b7019778_4_k_cu_93cc8196_63484cuda3std3__48in_placeE,(_ZN39_INTERNAL_b7019778_4_k_cu_93cc8196_63484cuda3std6ranges3__45__cpo9iter_moveE - _ZN39_INTERNAL_b7019778_4_k_cu_93cc8196_63484cuda3std3__48in_placeE)
_ZN39_INTERNAL_b7019778_4_k_cu_93cc8196_63484cuda3std3__48in_placeE:
	.zero		1
	.type		_ZN39_INTERNAL_b7019778_4_k_cu_93cc8196_63484cuda3std6ranges3__45__cpo9iter_moveE,@object
	.size		_ZN39_INTERNAL_b7019778_4_k_cu_93cc8196_63484cuda3std6ranges3__45__cpo9iter_moveE,(_ZN39_INTERNAL_b7019778_4_k_cu_93cc8196_63484cuda3std3__45__cpo5beginE - _ZN39_INTERNAL_b7019778_4_k_cu_93cc8196_63484cuda3std6ranges3__45__cpo9iter_moveE)
_ZN39_INTERNAL_b7019778_4_k_cu_93cc8196_63484cuda3std6ranges3__45__cpo9iter_moveE:
	.zero		1
	.type		_ZN39_INTERNAL_b7019778_4_k_cu_93cc8196_63484cuda3std3__45__cpo5beginE,@object
	.size		_ZN39_INTERNAL_b7019778_4_k_cu_93cc8196_63484cuda3std3__45__cpo5beginE,(_ZN39_INTERNAL_b7019778_4_k_cu_93cc8196_63484cuda3std3__441_GLOBAL__N__b7019778_4_k_cu_93cc8196_63486ignoreE - _ZN39_INTERNAL_b7019778_4_k_cu_93cc8196_63484cuda3std3__45__cpo5beginE)
_ZN39_INTERNAL_b7019778_4_k_cu_93cc8196_63484cuda3std3__45__cpo5beginE:
	.zero		1
	.type		_ZN39_INTERNAL_b7019778_4_k_cu_93cc8196_63484cuda3std3__441_GLOBAL__N__b7019778_4_k_cu_93cc8196_63486ignoreE,@object
	.size		_ZN39_INTERNAL_b7019778_4_k_cu_93cc8196_63484cuda3std3__441_GLOBAL__N__b7019778_4_k_cu_93cc8196_63486ignoreE,(_ZN39_INTERNAL_b7019778_4_k_cu_93cc8196_63484cute7productE - _ZN39_INTERNAL_b7019778_4_k_cu_93cc8196_63484cuda3std3__441_GLOBAL__N__b7019778_4_k_cu_93cc8196_63486ignoreE)
_ZN39_INTERNAL_b7019778_4_k_cu_93cc8196_63484cuda3std3__441_GLOBAL__N__b7019778_4_k_cu_93cc8196_63486ignoreE:
	.zero		1
	.type		_ZN39_INTERNAL_b7019778_4_k_cu_93cc8196_63484cute7productE,@object
	.size		_ZN39_INTERNAL_b7019778_4_k_cu_93cc8196_63484cute7productE,(_ZN39_INTERNAL_b7019778_4_k_cu_93cc8196_63484cuda3std3__45__cpo3endE - _ZN39_INTERNAL_b7019778_4_k_cu_93cc8196_63484cute7productE)
_ZN39_INTERNAL_b7019778_4_k_cu_93cc8196_63484cute7productE:
	.zero		1
	.type		_ZN39_INTERNAL_b7019778_4_k_cu_93cc8196_63484cuda3std3__45__cpo3endE,@object
	.size		_ZN39_INTERNAL_b7019778_4_k_cu_93cc8196_63484cuda3std3__45__cpo3endE,(_ZN39_INTERNAL_b7019778_4_k_cu_93cc8196_63484cuda3std3__419piecewise_constructE - _ZN39_INTERNAL_b7019778_4_k_cu_93cc8196_63484cuda3std3__45__cpo3endE)
_ZN39_INTERNAL_b7019778_4_k_cu_93cc8196_63484cuda3std3__45__cpo3endE:
	.zero		1
	.type		_ZN39_INTERNAL_b7019778_4_k_cu_93cc8196_63484cuda3std3__419piecewise_constructE,@object
	.size		_ZN39_INTERNAL_b7019778_4_k_cu_93cc8196_63484cuda3std3__419piecewise_constructE,(_ZN39_INTERNAL_b7019778_4_k_cu_93cc8196_63484cuda3std3__45__cpo4cendE - _ZN39_INTERNAL_b7019778_4_k_cu_93cc8196_63484cuda3std3__419piecewise_constructE)
_ZN39_INTERNAL_b7019778_4_k_cu_93cc8196_63484cuda3std3__419piecewise_constructE:
	.zero		1
	.type		_ZN39_INTERNAL_b7019778_4_k_cu_93cc8196_63484cuda3std3__45__cpo4cendE,@object
	.size		_ZN39_INTERNAL_b7019778_4_k_cu_93cc8196_63484cuda3std3__45__cpo4cendE,(_ZN39_INTERNAL_b7019778_4_k_cu_93cc8196_63484cuda3std6ranges3__45__cpo4swapE - _ZN39_INTERNAL_b7019778_4_k_cu_93cc8196_63484cuda3std3__45__cpo4cendE)
_ZN39_INTERNAL_b7019778_4_k_cu_93cc8196_63484cuda3std3__45__cpo4cendE:
	.zero		1
	.type		_ZN39_INTERNAL_b7019778_4_k_cu_93cc8196_63484cuda3std6ranges3__45__cpo4swapE,@object
	.size		_ZN39_INTERNAL_b7019778_4_k_cu_93cc8196_63484cuda3std6ranges3__45__cpo4swapE,(.L_7 - _ZN39_INTERNAL_b7019778_4_k_cu_93cc8196_63484cuda3std6ranges3__45__cpo4swapE)
_ZN39_INTERNAL_b7019778_4_k_cu_93cc8196_63484cuda3std6ranges3__45__cpo4swapE:
	.zero		1
.L_7:


//--------------------- .nv.constant0._ZN7cutlass13device_kernelINS_4gemm6kernel13GemmUniversalIN4cute5tupleIJiiiiEEENS1_10collective13CollectiveMmaINS1_37MainloopSm90TmaGmmaWarpSpecializedFP8ILi3ENS5_IJNS4_1CILi1EEESB_SB_EEENS1_35KernelTmaWarpSpecializedCooperativeEEENS5_IJNSA_ILi128EEENSA_ILi384EEESF_EEENS_12float_e4m3_tENS5_IJlSB_lEEESI_SJ_NS4_8TiledMMAINS4_8MMA_AtomIJNS4_4SM904GMMA31MMA_64x192x32_F32E4M3E4M3_SS_TNILNSN_7ScaleInE1ELSP_1EEEEEENS4_6LayoutINS5_IJNSA_ILi2EEESB_SB_EEENS5_IJSB_NSA_ILi0EEESV_EEEEENS5_IJNS4_10UnderscoreESY_SY_EEEEENS4_13SM90_TMA_LOADENS4_14ComposedLayoutINS4_7SwizzleILi3ELi4ELi3EEENS4_18smem_ptr_flag_bitsILi8EEENSS_INS5_IJNSA_ILi8EEESF_EEENS5_IJSF_SB_EEEEEEEvNS4_8identityES11_S1B_vS1C_EENS_8epilogue10collective6detail29Sm90TmaWarpSpecializedAdapterINS1F_15DefaultEpilogueISI_SJ_SJ_NS1E_6thread17LinearCombinationISI_Li1EffLNS1J_9ScaleType4KindE0ELNS_15FloatRoundStyleE2ESI_EENS1_15EpilogueDefaultEEEEEvvEEEEvNT_6ParamsE --------------------------
	.section	.nv.constant0._ZN7cutlass13device_kernelINS_4gemm6kernel13GemmUniversalIN4cute5tupleIJiiiiEEENS1_10collective13CollectiveMmaINS1_37MainloopSm90TmaGmmaWarpSpecializedFP8ILi3ENS5_IJNS4_1CILi1EEESB_SB_EEENS1_35KernelTmaWarpSpecializedCooperativeEEENS5_IJNSA_ILi128EEENSA_ILi384EEESF_EEENS_12float_e4m3_tENS5_IJlSB_lEEESI_SJ_NS4_8TiledMMAINS4_8MMA_AtomIJNS4_4SM904GMMA31MMA_64x192x32_F32E4M3E4M3_SS_TNILNSN_7ScaleInE1ELSP_1EEEEEENS4_6LayoutINS5_IJNSA_ILi2EEESB_SB_EEENS5_IJSB_NSA_ILi0EEESV_EEEEENS5_IJNS4_10UnderscoreESY_SY_EEEEENS4_13SM90_TMA_LOADENS4_14ComposedLayoutINS4_7SwizzleILi3ELi4ELi3EEENS4_18smem_ptr_flag_bitsILi8EEENSS_INS5_IJNSA_ILi8EEESF_EEENS5_IJSF_SB_EEEEEEEvNS4_8identityES11_S1B_vS1C_EENS_8epilogue10collective6detail29Sm90TmaWarpSpecializedAdapterINS1F_15DefaultEpilogueISI_SJ_SJ_NS1E_6thread17LinearCombinationISI_Li1EffLNS1J_9ScaleType4KindE0ELNS_15FloatRoundStyleE2ESI_EENS1_15EpilogueDefaultEEEEEvvEEEEvNT_6ParamsE,"a",@progbits
	.sectionflags	@""
	.align	4
.nv.constant0._ZN7cutlass13device_kernelINS_4gemm6kernel13GemmUniversalIN4cute5tupleIJiiiiEEENS1_10collective13CollectiveMmaINS1_37MainloopSm90TmaGmmaWarpSpecializedFP8ILi3ENS5_IJNS4_1CILi1EEESB_SB_EEENS1_35KernelTmaWarpSpecializedCooperativeEEENS5_IJNSA_ILi128EEENSA_ILi384EEESF_EEENS_12float_e4m3_tENS5_IJlSB_lEEESI_SJ_NS4_8TiledMMAINS4_8MMA_AtomIJNS4_4SM904GMMA31MMA_64x192x32_F32E4M3E4M3_SS_TNILNSN_7ScaleInE1ELSP_1EEEEEENS4_6LayoutINS5_IJNSA_ILi2EEESB_SB_EEENS5_IJSB_NSA_ILi0EEESV_EEEEENS5_IJNS4_10UnderscoreESY_SY_EEEEENS4_13SM90_TMA_LOADENS4_14ComposedLayoutINS4_7SwizzleILi3ELi4ELi3EEENS4_18smem_ptr_flag_bitsILi8EEENSS_INS5_IJNSA_ILi8EEESF_EEENS5_IJSF_SB_EEEEEEEvNS4_8identityES11_S1B_vS1C_EENS_8epilogue10collective6detail29Sm90TmaWarpSpecializedAdapterINS1F_15DefaultEpilogueISI_SJ_SJ_NS1E_6thread17LinearCombinationISI_Li1EffLNS1J_9ScaleType4KindE0ELNS_15FloatRoundStyleE2ESI_EENS1_15EpilogueDefaultEEEEEvvEEEEvNT_6ParamsE:
	.zero		1664


//--------------------- SYMBOLS --------------------------

	.type		.nv.reservedSmem.offset0,@object
	.size		.nv.reservedSmem.offset0,0x4
